//
// Generated by NVIDIA NVVM Compiler
//
// Compiler Build ID: CL-36424714
// Cuda compilation tools, release 13.0, V13.0.88
// Based on NVVM 20.0.0
//

.version 9.0
.target sm_100
.address_size 64

	// .globl	steel_attention_forward_kernel
// _ZZ30steel_attention_forward_kernelE9block_max has been demoted
// _ZZ30steel_attention_forward_kernelE9block_sum has been demoted
// _ZZ35steel_attention_forward_fp16_kernelE9block_max has been demoted
// _ZZ35steel_attention_forward_fp16_kernelE9block_sum has been demoted
// _ZZ29steel_causal_attention_kernelE9block_max has been demoted
// _ZZ29steel_causal_attention_kernelE9block_sum has been demoted
.extern .shared .align 16 .b8 smem[];

.visible .entry steel_attention_forward_kernel(
	.param .u64 .ptr .align 1 steel_attention_forward_kernel_param_0,
	.param .u64 .ptr .align 1 steel_attention_forward_kernel_param_1,
	.param .u64 .ptr .align 1 steel_attention_forward_kernel_param_2,
	.param .u64 .ptr .align 1 steel_attention_forward_kernel_param_3,
	.param .u64 .ptr .align 1 steel_attention_forward_kernel_param_4,
	.param .f32 steel_attention_forward_kernel_param_5,
	.param .u32 steel_attention_forward_kernel_param_6,
	.param .u32 steel_attention_forward_kernel_param_7,
	.param .u32 steel_attention_forward_kernel_param_8,
	.param .u32 steel_attention_forward_kernel_param_9
)
{
	.reg .pred 	%p<58>;
	.reg .b32 	%r<221>;
	.reg .b32 	%f<264>;
	.reg .b64 	%rd<143>;
	// demoted variable
	.shared .align 4 .f32 _ZZ30steel_attention_forward_kernelE9block_max;
	// demoted variable
	.shared .align 4 .f32 _ZZ30steel_attention_forward_kernelE9block_sum;
	ld.param.u64 	%rd12, [steel_attention_forward_kernel_param_1];
	ld.param.u64 	%rd13, [steel_attention_forward_kernel_param_2];
	ld.param.u64 	%rd14, [steel_attention_forward_kernel_param_3];
	ld.param.u64 	%rd11, [steel_attention_forward_kernel_param_4];
	ld.param.f32 	%f49, [steel_attention_forward_kernel_param_5];
	ld.param.u32 	%r102, [steel_attention_forward_kernel_param_6];
	ld.param.u32 	%r99, [steel_attention_forward_kernel_param_7];
	ld.param.u32 	%r100, [steel_attention_forward_kernel_param_8];
	ld.param.u32 	%r101, [steel_attention_forward_kernel_param_9];
	cvta.to.global.u64 	%rd1, %rd13;
	cvta.to.global.u64 	%rd2, %rd12;
	cvta.to.global.u64 	%rd3, %rd11;
	cvta.to.global.u64 	%rd4, %rd14;
	mov.u32 	%r1, %ctaid.z;
	div.u32 	%r2, %r1, %r99;
	mov.u32 	%r3, %ctaid.y;
	mov.u32 	%r220, %tid.x;
	setp.ge.u32 	%p1, %r2, %r102;
	setp.ge.u32 	%p2, %r3, %r100;
	or.pred  	%p3, %p2, %p1;
	@%p3 bra 	$L__BB0_67;
	rem.u32 	%r103, %r1, %r99;
	mad.lo.s32 	%r104, %r2, %r99, %r103;
	mul.lo.s32 	%r105, %r101, %r100;
	mul.lo.s32 	%r106, %r105, %r104;
	cvt.u64.u32 	%rd5, %r106;
	mul.lo.s32 	%r107, %r101, %r3;
	cvt.u64.u32 	%rd15, %r107;
	add.s64 	%rd6, %rd5, %rd15;
	setp.ge.u32 	%p4, %r220, %r100;
	@%p4 bra 	$L__BB0_35;
	setp.ne.s32 	%p5, %r101, 0;
	mad.lo.s32 	%r108, %r2, %r100, %r3;
	mul.lo.s32 	%r5, %r108, %r100;
	mov.u32 	%r6, %ntid.x;
	@%p5 bra 	$L__BB0_8;
	setp.eq.s64 	%p24, %rd11, 0;
	@%p24 bra 	$L__BB0_6;
	mul.f32 	%f1, %f49, 0f00000000;
	mov.u32 	%r124, smem;
	mov.u32 	%r192, %r220;
$L__BB0_5:
	add.s32 	%r122, %r192, %r5;
	mul.wide.u32 	%rd76, %r122, 4;
	add.s64 	%rd77, %rd3, %rd76;
	ld.global.nc.f32 	%f146, [%rd77];
	setp.eq.f32 	%p25, %f146, 0f00000000;
	selp.f32 	%f147, 0fCE6E6B28, %f1, %p25;
	shl.b32 	%r123, %r192, 2;
	add.s32 	%r125, %r124, %r123;
	st.shared.f32 	[%r125], %f147;
	add.s32 	%r192, %r192, %r6;
	setp.lt.u32 	%p26, %r192, %r100;
	@%p26 bra 	$L__BB0_5;
	bra.uni 	$L__BB0_35;
$L__BB0_6:
	mul.f32 	%f2, %f49, 0f00000000;
	mov.u32 	%r127, smem;
	mov.u32 	%r191, %r220;
$L__BB0_7:
	shl.b32 	%r126, %r191, 2;
	add.s32 	%r128, %r127, %r126;
	st.shared.f32 	[%r128], %f2;
	add.s32 	%r191, %r191, %r6;
	setp.lt.u32 	%p27, %r191, %r100;
	@%p27 bra 	$L__BB0_7;
	bra.uni 	$L__BB0_35;
$L__BB0_8:
	setp.ne.s64 	%p6, %rd11, 0;
	@%p6 bra 	$L__BB0_22;
	add.s32 	%r11, %r101, -1;
	and.b32  	%r12, %r101, 7;
	add.s32 	%r13, %r12, -1;
	and.b32  	%r14, %r101, 3;
	and.b32  	%r15, %r101, -8;
	and.b32  	%r16, %r101, 1;
	mov.u32 	%r193, %r220;
$L__BB0_10:
	setp.lt.u32 	%p16, %r11, 7;
	mul.lo.s32 	%r117, %r193, %r101;
	cvt.u64.u32 	%rd47, %r117;
	add.s64 	%rd7, %rd47, %rd5;
	mov.f32 	%f243, 0f00000000;
	mov.b32 	%r196, 0;
	@%p16 bra 	$L__BB0_13;
	mov.f32 	%f243, 0f00000000;
	mov.b32 	%r194, 0;
$L__BB0_12:
	.pragma "nounroll";
	cvt.u64.u32 	%rd48, %r194;
	add.s64 	%rd49, %rd6, %rd48;
	shl.b64 	%rd50, %rd49, 2;
	add.s64 	%rd51, %rd2, %rd50;
	ld.global.nc.f32 	%f102, [%rd51];
	add.s64 	%rd52, %rd7, %rd48;
	shl.b64 	%rd53, %rd52, 2;
	add.s64 	%rd54, %rd1, %rd53;
	ld.global.nc.f32 	%f103, [%rd54];
	fma.rn.f32 	%f104, %f102, %f103, %f243;
	ld.global.nc.f32 	%f105, [%rd51+4];
	ld.global.nc.f32 	%f106, [%rd54+4];
	fma.rn.f32 	%f107, %f105, %f106, %f104;
	ld.global.nc.f32 	%f108, [%rd51+8];
	ld.global.nc.f32 	%f109, [%rd54+8];
	fma.rn.f32 	%f110, %f108, %f109, %f107;
	ld.global.nc.f32 	%f111, [%rd51+12];
	ld.global.nc.f32 	%f112, [%rd54+12];
	fma.rn.f32 	%f113, %f111, %f112, %f110;
	ld.global.nc.f32 	%f114, [%rd51+16];
	ld.global.nc.f32 	%f115, [%rd54+16];
	fma.rn.f32 	%f116, %f114, %f115, %f113;
	ld.global.nc.f32 	%f117, [%rd51+20];
	ld.global.nc.f32 	%f118, [%rd54+20];
	fma.rn.f32 	%f119, %f117, %f118, %f116;
	ld.global.nc.f32 	%f120, [%rd51+24];
	ld.global.nc.f32 	%f121, [%rd54+24];
	fma.rn.f32 	%f122, %f120, %f121, %f119;
	ld.global.nc.f32 	%f123, [%rd51+28];
	ld.global.nc.f32 	%f124, [%rd54+28];
	fma.rn.f32 	%f243, %f123, %f124, %f122;
	add.s32 	%r194, %r194, 8;
	setp.ne.s32 	%p17, %r194, %r15;
	mov.u32 	%r196, %r15;
	@%p17 bra 	$L__BB0_12;
$L__BB0_13:
	setp.eq.s32 	%p18, %r12, 0;
	@%p18 bra 	$L__BB0_21;
	setp.lt.u32 	%p19, %r13, 3;
	@%p19 bra 	$L__BB0_16;
	cvt.u64.u32 	%rd55, %r196;
	add.s64 	%rd56, %rd6, %rd55;
	shl.b64 	%rd57, %rd56, 2;
	add.s64 	%rd58, %rd2, %rd57;
	ld.global.nc.f32 	%f126, [%rd58];
	add.s64 	%rd59, %rd7, %rd55;
	shl.b64 	%rd60, %rd59, 2;
	add.s64 	%rd61, %rd1, %rd60;
	ld.global.nc.f32 	%f127, [%rd61];
	fma.rn.f32 	%f128, %f126, %f127, %f243;
	ld.global.nc.f32 	%f129, [%rd58+4];
	ld.global.nc.f32 	%f130, [%rd61+4];
	fma.rn.f32 	%f131, %f129, %f130, %f128;
	ld.global.nc.f32 	%f132, [%rd58+8];
	ld.global.nc.f32 	%f133, [%rd61+8];
	fma.rn.f32 	%f134, %f132, %f133, %f131;
	ld.global.nc.f32 	%f135, [%rd58+12];
	ld.global.nc.f32 	%f136, [%rd61+12];
	fma.rn.f32 	%f243, %f135, %f136, %f134;
	add.s32 	%r196, %r196, 4;
$L__BB0_16:
	setp.eq.s32 	%p20, %r14, 0;
	@%p20 bra 	$L__BB0_21;
	setp.eq.s32 	%p21, %r14, 1;
	@%p21 bra 	$L__BB0_19;
	cvt.u64.u32 	%rd62, %r196;
	add.s64 	%rd63, %rd6, %rd62;
	shl.b64 	%rd64, %rd63, 2;
	add.s64 	%rd65, %rd2, %rd64;
	ld.global.nc.f32 	%f138, [%rd65];
	add.s64 	%rd66, %rd7, %rd62;
	shl.b64 	%rd67, %rd66, 2;
	add.s64 	%rd68, %rd1, %rd67;
	ld.global.nc.f32 	%f139, [%rd68];
	fma.rn.f32 	%f140, %f138, %f139, %f243;
	ld.global.nc.f32 	%f141, [%rd65+4];
	ld.global.nc.f32 	%f142, [%rd68+4];
	fma.rn.f32 	%f243, %f141, %f142, %f140;
	add.s32 	%r196, %r196, 2;
$L__BB0_19:
	setp.eq.s32 	%p22, %r16, 0;
	@%p22 bra 	$L__BB0_21;
	cvt.u64.u32 	%rd69, %r196;
	add.s64 	%rd70, %rd6, %rd69;
	shl.b64 	%rd71, %rd70, 2;
	add.s64 	%rd72, %rd2, %rd71;
	ld.global.nc.f32 	%f143, [%rd72];
	add.s64 	%rd73, %rd7, %rd69;
	shl.b64 	%rd74, %rd73, 2;
	add.s64 	%rd75, %rd1, %rd74;
	ld.global.nc.f32 	%f144, [%rd75];
	fma.rn.f32 	%f243, %f143, %f144, %f243;
$L__BB0_21:
	mul.f32 	%f145, %f49, %f243;
	shl.b32 	%r119, %r193, 2;
	mov.u32 	%r120, smem;
	add.s32 	%r121, %r120, %r119;
	st.shared.f32 	[%r121], %f145;
	add.s32 	%r193, %r193, %r6;
	setp.lt.u32 	%p23, %r193, %r100;
	@%p23 bra 	$L__BB0_10;
	bra.uni 	$L__BB0_35;
$L__BB0_22:
	add.s32 	%r26, %r101, -1;
	and.b32  	%r27, %r101, 7;
	add.s32 	%r28, %r27, -1;
	and.b32  	%r29, %r101, 3;
	and.b32  	%r30, %r101, -8;
	and.b32  	%r31, %r101, 1;
	mov.u32 	%r198, %r220;
$L__BB0_23:
	setp.lt.u32 	%p7, %r26, 7;
	mul.lo.s32 	%r110, %r198, %r101;
	cvt.u64.u32 	%rd16, %r110;
	add.s64 	%rd8, %rd16, %rd5;
	mov.f32 	%f251, 0f00000000;
	mov.b32 	%r201, 0;
	@%p7 bra 	$L__BB0_26;
	mov.f32 	%f251, 0f00000000;
	mov.b32 	%r199, 0;
$L__BB0_25:
	.pragma "nounroll";
	cvt.u64.u32 	%rd17, %r199;
	add.s64 	%rd18, %rd6, %rd17;
	shl.b64 	%rd19, %rd18, 2;
	add.s64 	%rd20, %rd2, %rd19;
	ld.global.nc.f32 	%f53, [%rd20];
	add.s64 	%rd21, %rd8, %rd17;
	shl.b64 	%rd22, %rd21, 2;
	add.s64 	%rd23, %rd1, %rd22;
	ld.global.nc.f32 	%f54, [%rd23];
	fma.rn.f32 	%f55, %f53, %f54, %f251;
	ld.global.nc.f32 	%f56, [%rd20+4];
	ld.global.nc.f32 	%f57, [%rd23+4];
	fma.rn.f32 	%f58, %f56, %f57, %f55;
	ld.global.nc.f32 	%f59, [%rd20+8];
	ld.global.nc.f32 	%f60, [%rd23+8];
	fma.rn.f32 	%f61, %f59, %f60, %f58;
	ld.global.nc.f32 	%f62, [%rd20+12];
	ld.global.nc.f32 	%f63, [%rd23+12];
	fma.rn.f32 	%f64, %f62, %f63, %f61;
	ld.global.nc.f32 	%f65, [%rd20+16];
	ld.global.nc.f32 	%f66, [%rd23+16];
	fma.rn.f32 	%f67, %f65, %f66, %f64;
	ld.global.nc.f32 	%f68, [%rd20+20];
	ld.global.nc.f32 	%f69, [%rd23+20];
	fma.rn.f32 	%f70, %f68, %f69, %f67;
	ld.global.nc.f32 	%f71, [%rd20+24];
	ld.global.nc.f32 	%f72, [%rd23+24];
	fma.rn.f32 	%f73, %f71, %f72, %f70;
	ld.global.nc.f32 	%f74, [%rd20+28];
	ld.global.nc.f32 	%f75, [%rd23+28];
	fma.rn.f32 	%f251, %f74, %f75, %f73;
	add.s32 	%r199, %r199, 8;
	setp.ne.s32 	%p8, %r199, %r30;
	mov.u32 	%r201, %r30;
	@%p8 bra 	$L__BB0_25;
$L__BB0_26:
	setp.eq.s32 	%p9, %r27, 0;
	@%p9 bra 	$L__BB0_34;
	setp.lt.u32 	%p10, %r28, 3;
	@%p10 bra 	$L__BB0_29;
	cvt.u64.u32 	%rd24, %r201;
	add.s64 	%rd25, %rd6, %rd24;
	shl.b64 	%rd26, %rd25, 2;
	add.s64 	%rd27, %rd2, %rd26;
	ld.global.nc.f32 	%f77, [%rd27];
	add.s64 	%rd28, %rd8, %rd24;
	shl.b64 	%rd29, %rd28, 2;
	add.s64 	%rd30, %rd1, %rd29;
	ld.global.nc.f32 	%f78, [%rd30];
	fma.rn.f32 	%f79, %f77, %f78, %f251;
	ld.global.nc.f32 	%f80, [%rd27+4];
	ld.global.nc.f32 	%f81, [%rd30+4];
	fma.rn.f32 	%f82, %f80, %f81, %f79;
	ld.global.nc.f32 	%f83, [%rd27+8];
	ld.global.nc.f32 	%f84, [%rd30+8];
	fma.rn.f32 	%f85, %f83, %f84, %f82;
	ld.global.nc.f32 	%f86, [%rd27+12];
	ld.global.nc.f32 	%f87, [%rd30+12];
	fma.rn.f32 	%f251, %f86, %f87, %f85;
	add.s32 	%r201, %r201, 4;
$L__BB0_29:
	setp.eq.s32 	%p11, %r29, 0;
	@%p11 bra 	$L__BB0_34;
	setp.eq.s32 	%p12, %r29, 1;
	@%p12 bra 	$L__BB0_32;
	cvt.u64.u32 	%rd31, %r201;
	add.s64 	%rd32, %rd6, %rd31;
	shl.b64 	%rd33, %rd32, 2;
	add.s64 	%rd34, %rd2, %rd33;
	ld.global.nc.f32 	%f89, [%rd34];
	add.s64 	%rd35, %rd8, %rd31;
	shl.b64 	%rd36, %rd35, 2;
	add.s64 	%rd37, %rd1, %rd36;
	ld.global.nc.f32 	%f90, [%rd37];
	fma.rn.f32 	%f91, %f89, %f90, %f251;
	ld.global.nc.f32 	%f92, [%rd34+4];
	ld.global.nc.f32 	%f93, [%rd37+4];
	fma.rn.f32 	%f251, %f92, %f93, %f91;
	add.s32 	%r201, %r201, 2;
$L__BB0_32:
	setp.eq.s32 	%p13, %r31, 0;
	@%p13 bra 	$L__BB0_34;
	cvt.u64.u32 	%rd38, %r201;
	add.s64 	%rd39, %rd6, %rd38;
	shl.b64 	%rd40, %rd39, 2;
	add.s64 	%rd41, %rd2, %rd40;
	ld.global.nc.f32 	%f94, [%rd41];
	add.s64 	%rd42, %rd8, %rd38;
	shl.b64 	%rd43, %rd42, 2;
	add.s64 	%rd44, %rd1, %rd43;
	ld.global.nc.f32 	%f95, [%rd44];
	fma.rn.f32 	%f251, %f94, %f95, %f251;
$L__BB0_34:
	mul.f32 	%f96, %f49, %f251;
	add.s32 	%r112, %r198, %r5;
	mul.wide.u32 	%rd45, %r112, 4;
	add.s64 	%rd46, %rd3, %rd45;
	ld.global.nc.f32 	%f97, [%rd46];
	setp.eq.f32 	%p14, %f97, 0f00000000;
	selp.f32 	%f98, 0fCE6E6B28, %f96, %p14;
	shl.b32 	%r113, %r198, 2;
	mov.u32 	%r114, smem;
	add.s32 	%r115, %r114, %r113;
	st.shared.f32 	[%r115], %f98;
	add.s32 	%r198, %r198, %r6;
	setp.lt.u32 	%p15, %r198, %r100;
	@%p15 bra 	$L__BB0_23;
$L__BB0_35:
	setp.ge.u32 	%p28, %r220, %r100;
	bar.sync 	0;
	mov.f32 	%f253, 0fD01502F9;
	@%p28 bra 	$L__BB0_38;
	mov.f32 	%f253, 0fD01502F9;
	mov.u32 	%r41, %ntid.x;
	mov.u32 	%r130, smem;
	mov.u32 	%r203, %r220;
$L__BB0_37:
	shl.b32 	%r129, %r203, 2;
	add.s32 	%r131, %r130, %r129;
	ld.shared.f32 	%f150, [%r131];
	max.f32 	%f253, %f253, %f150;
	add.s32 	%r203, %r203, %r41;
	setp.lt.u32 	%p29, %r203, %r100;
	@%p29 bra 	$L__BB0_37;
$L__BB0_38:
	mov.b32 	%r132, %f253;
	shfl.sync.down.b32	%r133|%p30, %r132, 16, 31, -1;
	mov.b32 	%f151, %r133;
	max.f32 	%f152, %f253, %f151;
	mov.b32 	%r134, %f152;
	shfl.sync.down.b32	%r135|%p31, %r134, 8, 31, -1;
	mov.b32 	%f153, %r135;
	max.f32 	%f154, %f152, %f153;
	mov.b32 	%r136, %f154;
	shfl.sync.down.b32	%r137|%p32, %r136, 4, 31, -1;
	mov.b32 	%f155, %r137;
	max.f32 	%f156, %f154, %f155;
	mov.b32 	%r138, %f156;
	shfl.sync.down.b32	%r139|%p33, %r138, 2, 31, -1;
	mov.b32 	%f157, %r139;
	max.f32 	%f158, %f156, %f157;
	mov.b32 	%r140, %f158;
	shfl.sync.down.b32	%r141|%p34, %r140, 1, 31, -1;
	mov.b32 	%f159, %r141;
	max.f32 	%f30, %f158, %f159;
	and.b32  	%r44, %r220, 31;
	setp.ne.s32 	%p35, %r44, 0;
	@%p35 bra 	$L__BB0_40;
	mov.b32 	%r142, %f30;
	atom.shared.max.s32 	%r143, [_ZZ30steel_attention_forward_kernelE9block_max], %r142;
$L__BB0_40:
	setp.ge.u32 	%p36, %r220, %r100;
	bar.sync 	0;
	mov.f32 	%f255, 0f00000000;
	@%p36 bra 	$L__BB0_43;
	ld.shared.f32 	%f31, [_ZZ30steel_attention_forward_kernelE9block_max];
	mov.f32 	%f255, 0f00000000;
	mov.u32 	%r45, %ntid.x;
	mov.u32 	%r145, smem;
	mov.u32 	%r204, %r220;
$L__BB0_42:
	shl.b32 	%r144, %r204, 2;
	add.s32 	%r146, %r145, %r144;
	ld.shared.f32 	%f162, [%r146];
	sub.f32 	%f163, %f162, %f31;
	fma.rn.f32 	%f164, %f163, 0f3BBB989D, 0f3F000000;
	cvt.sat.f32.f32 	%f165, %f164;
	mov.f32 	%f166, 0f4B400001;
	mov.f32 	%f167, 0f437C0000;
	fma.rm.f32 	%f168, %f165, %f167, %f166;
	add.f32 	%f169, %f168, 0fCB40007F;
	neg.f32 	%f170, %f169;
	fma.rn.f32 	%f171, %f163, 0f3FB8AA3B, %f170;
	fma.rn.f32 	%f172, %f163, 0f32A57060, %f171;
	mov.b32 	%r147, %f168;
	shl.b32 	%r148, %r147, 23;
	mov.b32 	%f173, %r148;
	ex2.approx.ftz.f32 	%f174, %f172;
	mul.f32 	%f175, %f174, %f173;
	st.shared.f32 	[%r146], %f175;
	add.f32 	%f255, %f255, %f175;
	add.s32 	%r204, %r204, %r45;
	setp.lt.u32 	%p37, %r204, %r100;
	@%p37 bra 	$L__BB0_42;
$L__BB0_43:
	mov.b32 	%r149, %f255;
	shfl.sync.down.b32	%r150|%p38, %r149, 16, 31, -1;
	mov.b32 	%f176, %r150;
	add.f32 	%f177, %f255, %f176;
	mov.b32 	%r151, %f177;
	shfl.sync.down.b32	%r152|%p39, %r151, 8, 31, -1;
	mov.b32 	%f178, %r152;
	add.f32 	%f179, %f177, %f178;
	mov.b32 	%r153, %f179;
	shfl.sync.down.b32	%r154|%p40, %r153, 4, 31, -1;
	mov.b32 	%f180, %r154;
	add.f32 	%f181, %f179, %f180;
	mov.b32 	%r155, %f181;
	shfl.sync.down.b32	%r156|%p41, %r155, 2, 31, -1;
	mov.b32 	%f182, %r156;
	add.f32 	%f183, %f181, %f182;
	mov.b32 	%r157, %f183;
	shfl.sync.down.b32	%r158|%p42, %r157, 1, 31, -1;
	mov.b32 	%f184, %r158;
	add.f32 	%f35, %f183, %f184;
	setp.ne.s32 	%p43, %r220, 0;
	@%p43 bra 	$L__BB0_45;
	mov.b32 	%r159, 0;
	st.shared.u32 	[_ZZ30steel_attention_forward_kernelE9block_sum], %r159;
$L__BB0_45:
	setp.ne.s32 	%p44, %r44, 0;
	bar.sync 	0;
	@%p44 bra 	$L__BB0_47;
	atom.shared.add.f32 	%f185, [_ZZ30steel_attention_forward_kernelE9block_sum], %f35;
$L__BB0_47:
	setp.ge.u32 	%p45, %r220, %r100;
	bar.sync 	0;
	@%p45 bra 	$L__BB0_50;
	ld.shared.f32 	%f186, [_ZZ30steel_attention_forward_kernelE9block_sum];
	mov.u32 	%r48, %ntid.x;
	rcp.rn.f32 	%f36, %f186;
	mov.u32 	%r161, smem;
	mov.u32 	%r205, %r220;
$L__BB0_49:
	shl.b32 	%r160, %r205, 2;
	add.s32 	%r162, %r161, %r160;
	ld.shared.f32 	%f187, [%r162];
	mul.f32 	%f188, %f36, %f187;
	st.shared.f32 	[%r162], %f188;
	add.s32 	%r205, %r205, %r48;
	setp.lt.u32 	%p46, %r205, %r100;
	@%p46 bra 	$L__BB0_49;
$L__BB0_50:
	shl.b32 	%r163, %r100, 2;
	mov.u32 	%r164, smem;
	add.s32 	%r51, %r164, %r163;
	bar.sync 	0;
	setp.ge.u32 	%p47, %r220, %r101;
	@%p47 bra 	$L__BB0_64;
	and.b32  	%r52, %r100, 7;
	and.b32  	%r53, %r100, 3;
	and.b32  	%r54, %r100, -8;
	and.b32  	%r55, %r100, 1;
	neg.s32 	%r56, %r54;
	shl.b32 	%r57, %r101, 3;
	mul.lo.s32 	%r58, %r101, 3;
	shl.b32 	%r59, %r101, 2;
	mul.lo.s32 	%r60, %r101, 5;
	mul.lo.s32 	%r61, %r101, 6;
	mov.u32 	%r206, %r220;
$L__BB0_52:
	setp.lt.u32 	%p48, %r100, 8;
	mov.f32 	%f263, 0f00000000;
	mov.b32 	%r218, 0;
	@%p48 bra 	$L__BB0_55;
	add.s32 	%r215, %r101, %r206;
	shl.b32 	%r167, %r101, 1;
	add.s32 	%r214, %r167, %r206;
	add.s32 	%r213, %r58, %r206;
	add.s32 	%r212, %r59, %r206;
	add.s32 	%r211, %r60, %r206;
	add.s32 	%r210, %r61, %r206;
	mad.lo.s32 	%r209, %r101, 7, %r206;
	mov.u32 	%r168, smem;
	add.s32 	%r207, %r168, 16;
	mov.f32 	%f263, 0f00000000;
	mov.u32 	%r208, %r206;
	mov.u32 	%r216, %r56;
$L__BB0_54:
	.pragma "nounroll";
	ld.shared.v4.f32 	{%f192, %f193, %f194, %f195}, [%r207+-16];
	cvt.u64.u32 	%rd78, %r208;
	add.s64 	%rd79, %rd78, %rd5;
	shl.b64 	%rd80, %rd79, 2;
	add.s64 	%rd81, %rd4, %rd80;
	ld.global.nc.f32 	%f196, [%rd81];
	fma.rn.f32 	%f197, %f192, %f196, %f263;
	cvt.u64.u32 	%rd82, %r215;
	add.s64 	%rd83, %rd82, %rd5;
	shl.b64 	%rd84, %rd83, 2;
	add.s64 	%rd85, %rd4, %rd84;
	ld.global.nc.f32 	%f198, [%rd85];
	fma.rn.f32 	%f199, %f193, %f198, %f197;
	cvt.u64.u32 	%rd86, %r214;
	add.s64 	%rd87, %rd86, %rd5;
	shl.b64 	%rd88, %rd87, 2;
	add.s64 	%rd89, %rd4, %rd88;
	ld.global.nc.f32 	%f200, [%rd89];
	fma.rn.f32 	%f201, %f194, %f200, %f199;
	cvt.u64.u32 	%rd90, %r213;
	add.s64 	%rd91, %rd90, %rd5;
	shl.b64 	%rd92, %rd91, 2;
	add.s64 	%rd93, %rd4, %rd92;
	ld.global.nc.f32 	%f202, [%rd93];
	fma.rn.f32 	%f203, %f195, %f202, %f201;
	ld.shared.v4.f32 	{%f204, %f205, %f206, %f207}, [%r207];
	cvt.u64.u32 	%rd94, %r212;
	add.s64 	%rd95, %rd94, %rd5;
	shl.b64 	%rd96, %rd95, 2;
	add.s64 	%rd97, %rd4, %rd96;
	ld.global.nc.f32 	%f208, [%rd97];
	fma.rn.f32 	%f209, %f204, %f208, %f203;
	cvt.u64.u32 	%rd98, %r211;
	add.s64 	%rd99, %rd98, %rd5;
	shl.b64 	%rd100, %rd99, 2;
	add.s64 	%rd101, %rd4, %rd100;
	ld.global.nc.f32 	%f210, [%rd101];
	fma.rn.f32 	%f211, %f205, %f210, %f209;
	cvt.u64.u32 	%rd102, %r210;
	add.s64 	%rd103, %rd102, %rd5;
	shl.b64 	%rd104, %rd103, 2;
	add.s64 	%rd105, %rd4, %rd104;
	ld.global.nc.f32 	%f212, [%rd105];
	fma.rn.f32 	%f213, %f206, %f212, %f211;
	cvt.u64.u32 	%rd106, %r209;
	add.s64 	%rd107, %rd106, %rd5;
	shl.b64 	%rd108, %rd107, 2;
	add.s64 	%rd109, %rd4, %rd108;
	ld.global.nc.f32 	%f214, [%rd109];
	fma.rn.f32 	%f263, %f207, %f214, %f213;
	add.s32 	%r216, %r216, 8;
	add.s32 	%r215, %r215, %r57;
	add.s32 	%r214, %r214, %r57;
	add.s32 	%r213, %r213, %r57;
	add.s32 	%r212, %r212, %r57;
	add.s32 	%r211, %r211, %r57;
	add.s32 	%r210, %r210, %r57;
	add.s32 	%r209, %r209, %r57;
	add.s32 	%r208, %r208, %r57;
	add.s32 	%r207, %r207, 32;
	setp.ne.s32 	%p49, %r216, 0;
	mov.u32 	%r218, %r54;
	@%p49 bra 	$L__BB0_54;
$L__BB0_55:
	setp.eq.s32 	%p50, %r52, 0;
	@%p50 bra 	$L__BB0_63;
	add.s32 	%r169, %r52, -1;
	setp.lt.u32 	%p51, %r169, 3;
	@%p51 bra 	$L__BB0_58;
	shl.b32 	%r170, %r218, 2;
	mov.u32 	%r171, smem;
	add.s32 	%r172, %r171, %r170;
	ld.shared.f32 	%f216, [%r172];
	mad.lo.s32 	%r173, %r218, %r101, %r206;
	cvt.u64.u32 	%rd110, %r173;
	add.s64 	%rd111, %rd110, %rd5;
	shl.b64 	%rd112, %rd111, 2;
	add.s64 	%rd113, %rd4, %rd112;
	ld.global.nc.f32 	%f217, [%rd113];
	fma.rn.f32 	%f218, %f216, %f217, %f263;
	ld.shared.f32 	%f219, [%r172+4];
	add.s32 	%r174, %r173, %r101;
	cvt.u64.u32 	%rd114, %r174;
	add.s64 	%rd115, %rd114, %rd5;
	shl.b64 	%rd116, %rd115, 2;
	add.s64 	%rd117, %rd4, %rd116;
	ld.global.nc.f32 	%f220, [%rd117];
	fma.rn.f32 	%f221, %f219, %f220, %f218;
	ld.shared.f32 	%f222, [%r172+8];
	add.s32 	%r175, %r174, %r101;
	cvt.u64.u32 	%rd118, %r175;
	add.s64 	%rd119, %rd118, %rd5;
	shl.b64 	%rd120, %rd119, 2;
	add.s64 	%rd121, %rd4, %rd120;
	ld.global.nc.f32 	%f223, [%rd121];
	fma.rn.f32 	%f224, %f222, %f223, %f221;
	ld.shared.f32 	%f225, [%r172+12];
	add.s32 	%r176, %r175, %r101;
	cvt.u64.u32 	%rd122, %r176;
	add.s64 	%rd123, %rd122, %rd5;
	shl.b64 	%rd124, %rd123, 2;
	add.s64 	%rd125, %rd4, %rd124;
	ld.global.nc.f32 	%f226, [%rd125];
	fma.rn.f32 	%f263, %f225, %f226, %f224;
	add.s32 	%r218, %r218, 4;
$L__BB0_58:
	setp.eq.s32 	%p52, %r53, 0;
	@%p52 bra 	$L__BB0_63;
	setp.eq.s32 	%p53, %r53, 1;
	@%p53 bra 	$L__BB0_61;
	shl.b32 	%r177, %r218, 2;
	mov.u32 	%r178, smem;
	add.s32 	%r179, %r178, %r177;
	ld.shared.f32 	%f228, [%r179];
	mad.lo.s32 	%r180, %r218, %r101, %r206;
	cvt.u64.u32 	%rd126, %r180;
	add.s64 	%rd127, %rd126, %rd5;
	shl.b64 	%rd128, %rd127, 2;
	add.s64 	%rd129, %rd4, %rd128;
	ld.global.nc.f32 	%f229, [%rd129];
	fma.rn.f32 	%f230, %f228, %f229, %f263;
	ld.shared.f32 	%f231, [%r179+4];
	add.s32 	%r181, %r180, %r101;
	cvt.u64.u32 	%rd130, %r181;
	add.s64 	%rd131, %rd130, %rd5;
	shl.b64 	%rd132, %rd131, 2;
	add.s64 	%rd133, %rd4, %rd132;
	ld.global.nc.f32 	%f232, [%rd133];
	fma.rn.f32 	%f263, %f231, %f232, %f230;
	add.s32 	%r218, %r218, 2;
$L__BB0_61:
	setp.eq.s32 	%p54, %r55, 0;
	@%p54 bra 	$L__BB0_63;
	shl.b32 	%r182, %r218, 2;
	mov.u32 	%r183, smem;
	add.s32 	%r184, %r183, %r182;
	ld.shared.f32 	%f233, [%r184];
	mad.lo.s32 	%r185, %r218, %r101, %r206;
	cvt.u64.u32 	%rd134, %r185;
	add.s64 	%rd135, %rd134, %rd5;
	shl.b64 	%rd136, %rd135, 2;
	add.s64 	%rd137, %rd4, %rd136;
	ld.global.nc.f32 	%f234, [%rd137];
	fma.rn.f32 	%f263, %f233, %f234, %f263;
$L__BB0_63:
	shl.b32 	%r186, %r206, 2;
	add.s32 	%r187, %r51, %r186;
	st.shared.f32 	[%r187], %f263;
	mov.u32 	%r188, %ntid.x;
	add.s32 	%r206, %r206, %r188;
	setp.lt.u32 	%p55, %r206, %r101;
	@%p55 bra 	$L__BB0_52;
$L__BB0_64:
	setp.ge.u32 	%p56, %r220, %r101;
	bar.sync 	0;
	@%p56 bra 	$L__BB0_67;
	ld.param.u64 	%rd142, [steel_attention_forward_kernel_param_0];
	mov.u32 	%r96, %ntid.x;
	cvta.to.global.u64 	%rd9, %rd142;
$L__BB0_66:
	shl.b32 	%r189, %r220, 2;
	add.s32 	%r190, %r51, %r189;
	ld.shared.f32 	%f235, [%r190];
	cvt.u64.u32 	%rd138, %r220;
	add.s64 	%rd139, %rd6, %rd138;
	shl.b64 	%rd140, %rd139, 2;
	add.s64 	%rd141, %rd9, %rd140;
	st.global.f32 	[%rd141], %f235;
	add.s32 	%r220, %r220, %r96;
	setp.lt.u32 	%p57, %r220, %r101;
	@%p57 bra 	$L__BB0_66;
$L__BB0_67:
	ret;

}
	// .globl	steel_attention_forward_fp16_kernel
.visible .entry steel_attention_forward_fp16_kernel(
	.param .u64 .ptr .align 1 steel_attention_forward_fp16_kernel_param_0,
	.param .u64 .ptr .align 1 steel_attention_forward_fp16_kernel_param_1,
	.param .u64 .ptr .align 1 steel_attention_forward_fp16_kernel_param_2,
	.param .u64 .ptr .align 1 steel_attention_forward_fp16_kernel_param_3,
	.param .u64 .ptr .align 1 steel_attention_forward_fp16_kernel_param_4,
	.param .f32 steel_attention_forward_fp16_kernel_param_5,
	.param .u32 steel_attention_forward_fp16_kernel_param_6,
	.param .u32 steel_attention_forward_fp16_kernel_param_7,
	.param .u32 steel_attention_forward_fp16_kernel_param_8,
	.param .u32 steel_attention_forward_fp16_kernel_param_9
)
{
	.reg .pred 	%p<56>;
	.reg .b16 	%rs<79>;
	.reg .b32 	%r<211>;
	.reg .b32 	%f<264>;
	.reg .b64 	%rd<143>;
	// demoted variable
	.shared .align 4 .f32 _ZZ35steel_attention_forward_fp16_kernelE9block_max;
	// demoted variable
	.shared .align 4 .f32 _ZZ35steel_attention_forward_fp16_kernelE9block_sum;
	ld.param.u64 	%rd11, [steel_attention_forward_fp16_kernel_param_1];
	ld.param.u64 	%rd12, [steel_attention_forward_fp16_kernel_param_2];
	ld.param.u64 	%rd13, [steel_attention_forward_fp16_kernel_param_3];
	ld.param.u64 	%rd10, [steel_attention_forward_fp16_kernel_param_4];
	ld.param.f32 	%f49, [steel_attention_forward_fp16_kernel_param_5];
	ld.param.u32 	%r100, [steel_attention_forward_fp16_kernel_param_6];
	ld.param.u32 	%r97, [steel_attention_forward_fp16_kernel_param_7];
	ld.param.u32 	%r98, [steel_attention_forward_fp16_kernel_param_8];
	ld.param.u32 	%r99, [steel_attention_forward_fp16_kernel_param_9];
	cvta.to.global.u64 	%rd1, %rd12;
	cvta.to.global.u64 	%rd2, %rd11;
	cvta.to.global.u64 	%rd3, %rd10;
	cvta.to.global.u64 	%rd4, %rd13;
	mov.u32 	%r1, %ctaid.z;
	div.u32 	%r2, %r1, %r97;
	mov.u32 	%r3, %ctaid.y;
	mov.u32 	%r197, %tid.x;
	setp.ge.u32 	%p1, %r2, %r100;
	setp.ge.u32 	%p2, %r3, %r98;
	or.pred  	%p3, %p2, %p1;
	@%p3 bra 	$L__BB1_64;
	rem.u32 	%r101, %r1, %r97;
	mad.lo.s32 	%r102, %r2, %r97, %r101;
	mul.lo.s32 	%r103, %r99, %r98;
	mul.lo.s32 	%r104, %r103, %r102;
	cvt.u64.u32 	%rd5, %r104;
	mul.lo.s32 	%r105, %r99, %r3;
	cvt.u64.u32 	%rd14, %r105;
	add.s64 	%rd6, %rd5, %rd14;
	setp.ge.u32 	%p4, %r197, %r98;
	@%p4 bra 	$L__BB1_35;
	setp.ne.s32 	%p5, %r99, 0;
	mad.lo.s32 	%r106, %r2, %r98, %r3;
	mul.lo.s32 	%r5, %r106, %r98;
	mov.u32 	%r6, %ntid.x;
	@%p5 bra 	$L__BB1_8;
	setp.eq.s64 	%p24, %rd10, 0;
	@%p24 bra 	$L__BB1_6;
	mul.f32 	%f1, %f49, 0f00000000;
	mov.u32 	%r122, smem;
	mov.u32 	%r183, %r197;
$L__BB1_5:
	add.s32 	%r120, %r183, %r5;
	mul.wide.u32 	%rd75, %r120, 2;
	add.s64 	%rd76, %rd3, %rd75;
	ld.global.nc.u16 	%rs62, [%rd76];
	// begin inline asm
	{  cvt.f32.f16 %f146, %rs62;}

	// end inline asm
	setp.eq.f32 	%p25, %f146, 0f00000000;
	selp.f32 	%f147, 0fCE6E6B28, %f1, %p25;
	shl.b32 	%r121, %r183, 2;
	add.s32 	%r123, %r122, %r121;
	st.shared.f32 	[%r123], %f147;
	add.s32 	%r183, %r183, %r6;
	setp.lt.u32 	%p26, %r183, %r98;
	@%p26 bra 	$L__BB1_5;
	bra.uni 	$L__BB1_35;
$L__BB1_6:
	mul.f32 	%f2, %f49, 0f00000000;
	mov.u32 	%r125, smem;
	mov.u32 	%r182, %r197;
$L__BB1_7:
	shl.b32 	%r124, %r182, 2;
	add.s32 	%r126, %r125, %r124;
	st.shared.f32 	[%r126], %f2;
	add.s32 	%r182, %r182, %r6;
	setp.lt.u32 	%p27, %r182, %r98;
	@%p27 bra 	$L__BB1_7;
	bra.uni 	$L__BB1_35;
$L__BB1_8:
	setp.ne.s64 	%p6, %rd10, 0;
	@%p6 bra 	$L__BB1_22;
	add.s32 	%r11, %r99, -1;
	and.b32  	%r12, %r99, 7;
	add.s32 	%r13, %r12, -1;
	and.b32  	%r14, %r99, 3;
	and.b32  	%r15, %r99, -8;
	and.b32  	%r16, %r99, 1;
	mov.u32 	%r184, %r197;
$L__BB1_10:
	setp.lt.u32 	%p16, %r11, 7;
	mul.lo.s32 	%r115, %r184, %r99;
	cvt.u64.u32 	%rd46, %r115;
	add.s64 	%rd7, %rd46, %rd5;
	mov.f32 	%f243, 0f00000000;
	mov.b32 	%r187, 0;
	@%p16 bra 	$L__BB1_13;
	mov.f32 	%f243, 0f00000000;
	mov.b32 	%r185, 0;
$L__BB1_12:
	.pragma "nounroll";
	cvt.u64.u32 	%rd47, %r185;
	add.s64 	%rd48, %rd6, %rd47;
	shl.b64 	%rd49, %rd48, 1;
	add.s64 	%rd50, %rd2, %rd49;
	ld.global.nc.u16 	%rs32, [%rd50];
	// begin inline asm
	{  cvt.f32.f16 %f102, %rs32;}

	// end inline asm
	add.s64 	%rd51, %rd7, %rd47;
	shl.b64 	%rd52, %rd51, 1;
	add.s64 	%rd53, %rd1, %rd52;
	ld.global.nc.u16 	%rs33, [%rd53];
	// begin inline asm
	{  cvt.f32.f16 %f103, %rs33;}

	// end inline asm
	fma.rn.f32 	%f118, %f102, %f103, %f243;
	ld.global.nc.u16 	%rs34, [%rd50+2];
	// begin inline asm
	{  cvt.f32.f16 %f104, %rs34;}

	// end inline asm
	ld.global.nc.u16 	%rs35, [%rd53+2];
	// begin inline asm
	{  cvt.f32.f16 %f105, %rs35;}

	// end inline asm
	fma.rn.f32 	%f119, %f104, %f105, %f118;
	ld.global.nc.u16 	%rs36, [%rd50+4];
	// begin inline asm
	{  cvt.f32.f16 %f106, %rs36;}

	// end inline asm
	ld.global.nc.u16 	%rs37, [%rd53+4];
	// begin inline asm
	{  cvt.f32.f16 %f107, %rs37;}

	// end inline asm
	fma.rn.f32 	%f120, %f106, %f107, %f119;
	ld.global.nc.u16 	%rs38, [%rd50+6];
	// begin inline asm
	{  cvt.f32.f16 %f108, %rs38;}

	// end inline asm
	ld.global.nc.u16 	%rs39, [%rd53+6];
	// begin inline asm
	{  cvt.f32.f16 %f109, %rs39;}

	// end inline asm
	fma.rn.f32 	%f121, %f108, %f109, %f120;
	ld.global.nc.u16 	%rs40, [%rd50+8];
	// begin inline asm
	{  cvt.f32.f16 %f110, %rs40;}

	// end inline asm
	ld.global.nc.u16 	%rs41, [%rd53+8];
	// begin inline asm
	{  cvt.f32.f16 %f111, %rs41;}

	// end inline asm
	fma.rn.f32 	%f122, %f110, %f111, %f121;
	ld.global.nc.u16 	%rs42, [%rd50+10];
	// begin inline asm
	{  cvt.f32.f16 %f112, %rs42;}

	// end inline asm
	ld.global.nc.u16 	%rs43, [%rd53+10];
	// begin inline asm
	{  cvt.f32.f16 %f113, %rs43;}

	// end inline asm
	fma.rn.f32 	%f123, %f112, %f113, %f122;
	ld.global.nc.u16 	%rs44, [%rd50+12];
	// begin inline asm
	{  cvt.f32.f16 %f114, %rs44;}

	// end inline asm
	ld.global.nc.u16 	%rs45, [%rd53+12];
	// begin inline asm
	{  cvt.f32.f16 %f115, %rs45;}

	// end inline asm
	fma.rn.f32 	%f124, %f114, %f115, %f123;
	ld.global.nc.u16 	%rs46, [%rd50+14];
	// begin inline asm
	{  cvt.f32.f16 %f116, %rs46;}

	// end inline asm
	ld.global.nc.u16 	%rs47, [%rd53+14];
	// begin inline asm
	{  cvt.f32.f16 %f117, %rs47;}

	// end inline asm
	fma.rn.f32 	%f243, %f116, %f117, %f124;
	add.s32 	%r185, %r185, 8;
	setp.ne.s32 	%p17, %r185, %r15;
	mov.u32 	%r187, %r15;
	@%p17 bra 	$L__BB1_12;
$L__BB1_13:
	setp.eq.s32 	%p18, %r12, 0;
	@%p18 bra 	$L__BB1_21;
	setp.lt.u32 	%p19, %r13, 3;
	@%p19 bra 	$L__BB1_16;
	cvt.u64.u32 	%rd54, %r187;
	add.s64 	%rd55, %rd6, %rd54;
	shl.b64 	%rd56, %rd55, 1;
	add.s64 	%rd57, %rd2, %rd56;
	ld.global.nc.u16 	%rs48, [%rd57];
	// begin inline asm
	{  cvt.f32.f16 %f126, %rs48;}

	// end inline asm
	add.s64 	%rd58, %rd7, %rd54;
	shl.b64 	%rd59, %rd58, 1;
	add.s64 	%rd60, %rd1, %rd59;
	ld.global.nc.u16 	%rs49, [%rd60];
	// begin inline asm
	{  cvt.f32.f16 %f127, %rs49;}

	// end inline asm
	fma.rn.f32 	%f134, %f126, %f127, %f243;
	ld.global.nc.u16 	%rs50, [%rd57+2];
	// begin inline asm
	{  cvt.f32.f16 %f128, %rs50;}

	// end inline asm
	ld.global.nc.u16 	%rs51, [%rd60+2];
	// begin inline asm
	{  cvt.f32.f16 %f129, %rs51;}

	// end inline asm
	fma.rn.f32 	%f135, %f128, %f129, %f134;
	ld.global.nc.u16 	%rs52, [%rd57+4];
	// begin inline asm
	{  cvt.f32.f16 %f130, %rs52;}

	// end inline asm
	ld.global.nc.u16 	%rs53, [%rd60+4];
	// begin inline asm
	{  cvt.f32.f16 %f131, %rs53;}

	// end inline asm
	fma.rn.f32 	%f136, %f130, %f131, %f135;
	ld.global.nc.u16 	%rs54, [%rd57+6];
	// begin inline asm
	{  cvt.f32.f16 %f132, %rs54;}

	// end inline asm
	ld.global.nc.u16 	%rs55, [%rd60+6];
	// begin inline asm
	{  cvt.f32.f16 %f133, %rs55;}

	// end inline asm
	fma.rn.f32 	%f243, %f132, %f133, %f136;
	add.s32 	%r187, %r187, 4;
$L__BB1_16:
	setp.eq.s32 	%p20, %r14, 0;
	@%p20 bra 	$L__BB1_21;
	setp.eq.s32 	%p21, %r14, 1;
	@%p21 bra 	$L__BB1_19;
	cvt.u64.u32 	%rd61, %r187;
	add.s64 	%rd62, %rd6, %rd61;
	shl.b64 	%rd63, %rd62, 1;
	add.s64 	%rd64, %rd2, %rd63;
	ld.global.nc.u16 	%rs56, [%rd64];
	// begin inline asm
	{  cvt.f32.f16 %f138, %rs56;}

	// end inline asm
	add.s64 	%rd65, %rd7, %rd61;
	shl.b64 	%rd66, %rd65, 1;
	add.s64 	%rd67, %rd1, %rd66;
	ld.global.nc.u16 	%rs57, [%rd67];
	// begin inline asm
	{  cvt.f32.f16 %f139, %rs57;}

	// end inline asm
	fma.rn.f32 	%f142, %f138, %f139, %f243;
	ld.global.nc.u16 	%rs58, [%rd64+2];
	// begin inline asm
	{  cvt.f32.f16 %f140, %rs58;}

	// end inline asm
	ld.global.nc.u16 	%rs59, [%rd67+2];
	// begin inline asm
	{  cvt.f32.f16 %f141, %rs59;}

	// end inline asm
	fma.rn.f32 	%f243, %f140, %f141, %f142;
	add.s32 	%r187, %r187, 2;
$L__BB1_19:
	setp.eq.s32 	%p22, %r16, 0;
	@%p22 bra 	$L__BB1_21;
	cvt.u64.u32 	%rd68, %r187;
	add.s64 	%rd69, %rd6, %rd68;
	shl.b64 	%rd70, %rd69, 1;
	add.s64 	%rd71, %rd2, %rd70;
	ld.global.nc.u16 	%rs60, [%rd71];
	// begin inline asm
	{  cvt.f32.f16 %f143, %rs60;}

	// end inline asm
	add.s64 	%rd72, %rd7, %rd68;
	shl.b64 	%rd73, %rd72, 1;
	add.s64 	%rd74, %rd1, %rd73;
	ld.global.nc.u16 	%rs61, [%rd74];
	// begin inline asm
	{  cvt.f32.f16 %f144, %rs61;}

	// end inline asm
	fma.rn.f32 	%f243, %f143, %f144, %f243;
$L__BB1_21:
	mul.f32 	%f145, %f49, %f243;
	shl.b32 	%r117, %r184, 2;
	mov.u32 	%r118, smem;
	add.s32 	%r119, %r118, %r117;
	st.shared.f32 	[%r119], %f145;
	add.s32 	%r184, %r184, %r6;
	setp.lt.u32 	%p23, %r184, %r98;
	@%p23 bra 	$L__BB1_10;
	bra.uni 	$L__BB1_35;
$L__BB1_22:
	add.s32 	%r26, %r99, -1;
	and.b32  	%r27, %r99, 7;
	add.s32 	%r28, %r27, -1;
	and.b32  	%r29, %r99, 3;
	and.b32  	%r30, %r99, -8;
	and.b32  	%r31, %r99, 1;
	mov.u32 	%r189, %r197;
$L__BB1_23:
	setp.lt.u32 	%p7, %r26, 7;
	mul.lo.s32 	%r108, %r189, %r99;
	cvt.u64.u32 	%rd15, %r108;
	add.s64 	%rd8, %rd15, %rd5;
	mov.f32 	%f251, 0f00000000;
	mov.b32 	%r192, 0;
	@%p7 bra 	$L__BB1_26;
	mov.f32 	%f251, 0f00000000;
	mov.b32 	%r190, 0;
$L__BB1_25:
	.pragma "nounroll";
	cvt.u64.u32 	%rd16, %r190;
	add.s64 	%rd17, %rd6, %rd16;
	shl.b64 	%rd18, %rd17, 1;
	add.s64 	%rd19, %rd2, %rd18;
	ld.global.nc.u16 	%rs1, [%rd19];
	// begin inline asm
	{  cvt.f32.f16 %f53, %rs1;}

	// end inline asm
	add.s64 	%rd20, %rd8, %rd16;
	shl.b64 	%rd21, %rd20, 1;
	add.s64 	%rd22, %rd1, %rd21;
	ld.global.nc.u16 	%rs2, [%rd22];
	// begin inline asm
	{  cvt.f32.f16 %f54, %rs2;}

	// end inline asm
	fma.rn.f32 	%f69, %f53, %f54, %f251;
	ld.global.nc.u16 	%rs3, [%rd19+2];
	// begin inline asm
	{  cvt.f32.f16 %f55, %rs3;}

	// end inline asm
	ld.global.nc.u16 	%rs4, [%rd22+2];
	// begin inline asm
	{  cvt.f32.f16 %f56, %rs4;}

	// end inline asm
	fma.rn.f32 	%f70, %f55, %f56, %f69;
	ld.global.nc.u16 	%rs5, [%rd19+4];
	// begin inline asm
	{  cvt.f32.f16 %f57, %rs5;}

	// end inline asm
	ld.global.nc.u16 	%rs6, [%rd22+4];
	// begin inline asm
	{  cvt.f32.f16 %f58, %rs6;}

	// end inline asm
	fma.rn.f32 	%f71, %f57, %f58, %f70;
	ld.global.nc.u16 	%rs7, [%rd19+6];
	// begin inline asm
	{  cvt.f32.f16 %f59, %rs7;}

	// end inline asm
	ld.global.nc.u16 	%rs8, [%rd22+6];
	// begin inline asm
	{  cvt.f32.f16 %f60, %rs8;}

	// end inline asm
	fma.rn.f32 	%f72, %f59, %f60, %f71;
	ld.global.nc.u16 	%rs9, [%rd19+8];
	// begin inline asm
	{  cvt.f32.f16 %f61, %rs9;}

	// end inline asm
	ld.global.nc.u16 	%rs10, [%rd22+8];
	// begin inline asm
	{  cvt.f32.f16 %f62, %rs10;}

	// end inline asm
	fma.rn.f32 	%f73, %f61, %f62, %f72;
	ld.global.nc.u16 	%rs11, [%rd19+10];
	// begin inline asm
	{  cvt.f32.f16 %f63, %rs11;}

	// end inline asm
	ld.global.nc.u16 	%rs12, [%rd22+10];
	// begin inline asm
	{  cvt.f32.f16 %f64, %rs12;}

	// end inline asm
	fma.rn.f32 	%f74, %f63, %f64, %f73;
	ld.global.nc.u16 	%rs13, [%rd19+12];
	// begin inline asm
	{  cvt.f32.f16 %f65, %rs13;}

	// end inline asm
	ld.global.nc.u16 	%rs14, [%rd22+12];
	// begin inline asm
	{  cvt.f32.f16 %f66, %rs14;}

	// end inline asm
	fma.rn.f32 	%f75, %f65, %f66, %f74;
	ld.global.nc.u16 	%rs15, [%rd19+14];
	// begin inline asm
	{  cvt.f32.f16 %f67, %rs15;}

	// end inline asm
	ld.global.nc.u16 	%rs16, [%rd22+14];
	// begin inline asm
	{  cvt.f32.f16 %f68, %rs16;}

	// end inline asm
	fma.rn.f32 	%f251, %f67, %f68, %f75;
	add.s32 	%r190, %r190, 8;
	setp.ne.s32 	%p8, %r190, %r30;
	mov.u32 	%r192, %r30;
	@%p8 bra 	$L__BB1_25;
$L__BB1_26:
	setp.eq.s32 	%p9, %r27, 0;
	@%p9 bra 	$L__BB1_34;
	setp.lt.u32 	%p10, %r28, 3;
	@%p10 bra 	$L__BB1_29;
	cvt.u64.u32 	%rd23, %r192;
	add.s64 	%rd24, %rd6, %rd23;
	shl.b64 	%rd25, %rd24, 1;
	add.s64 	%rd26, %rd2, %rd25;
	ld.global.nc.u16 	%rs17, [%rd26];
	// begin inline asm
	{  cvt.f32.f16 %f77, %rs17;}

	// end inline asm
	add.s64 	%rd27, %rd8, %rd23;
	shl.b64 	%rd28, %rd27, 1;
	add.s64 	%rd29, %rd1, %rd28;
	ld.global.nc.u16 	%rs18, [%rd29];
	// begin inline asm
	{  cvt.f32.f16 %f78, %rs18;}

	// end inline asm
	fma.rn.f32 	%f85, %f77, %f78, %f251;
	ld.global.nc.u16 	%rs19, [%rd26+2];
	// begin inline asm
	{  cvt.f32.f16 %f79, %rs19;}

	// end inline asm
	ld.global.nc.u16 	%rs20, [%rd29+2];
	// begin inline asm
	{  cvt.f32.f16 %f80, %rs20;}

	// end inline asm
	fma.rn.f32 	%f86, %f79, %f80, %f85;
	ld.global.nc.u16 	%rs21, [%rd26+4];
	// begin inline asm
	{  cvt.f32.f16 %f81, %rs21;}

	// end inline asm
	ld.global.nc.u16 	%rs22, [%rd29+4];
	// begin inline asm
	{  cvt.f32.f16 %f82, %rs22;}

	// end inline asm
	fma.rn.f32 	%f87, %f81, %f82, %f86;
	ld.global.nc.u16 	%rs23, [%rd26+6];
	// begin inline asm
	{  cvt.f32.f16 %f83, %rs23;}

	// end inline asm
	ld.global.nc.u16 	%rs24, [%rd29+6];
	// begin inline asm
	{  cvt.f32.f16 %f84, %rs24;}

	// end inline asm
	fma.rn.f32 	%f251, %f83, %f84, %f87;
	add.s32 	%r192, %r192, 4;
$L__BB1_29:
	setp.eq.s32 	%p11, %r29, 0;
	@%p11 bra 	$L__BB1_34;
	setp.eq.s32 	%p12, %r29, 1;
	@%p12 bra 	$L__BB1_32;
	cvt.u64.u32 	%rd30, %r192;
	add.s64 	%rd31, %rd6, %rd30;
	shl.b64 	%rd32, %rd31, 1;
	add.s64 	%rd33, %rd2, %rd32;
	ld.global.nc.u16 	%rs25, [%rd33];
	// begin inline asm
	{  cvt.f32.f16 %f89, %rs25;}

	// end inline asm
	add.s64 	%rd34, %rd8, %rd30;
	shl.b64 	%rd35, %rd34, 1;
	add.s64 	%rd36, %rd1, %rd35;
	ld.global.nc.u16 	%rs26, [%rd36];
	// begin inline asm
	{  cvt.f32.f16 %f90, %rs26;}

	// end inline asm
	fma.rn.f32 	%f93, %f89, %f90, %f251;
	ld.global.nc.u16 	%rs27, [%rd33+2];
	// begin inline asm
	{  cvt.f32.f16 %f91, %rs27;}

	// end inline asm
	ld.global.nc.u16 	%rs28, [%rd36+2];
	// begin inline asm
	{  cvt.f32.f16 %f92, %rs28;}

	// end inline asm
	fma.rn.f32 	%f251, %f91, %f92, %f93;
	add.s32 	%r192, %r192, 2;
$L__BB1_32:
	setp.eq.s32 	%p13, %r31, 0;
	@%p13 bra 	$L__BB1_34;
	cvt.u64.u32 	%rd37, %r192;
	add.s64 	%rd38, %rd6, %rd37;
	shl.b64 	%rd39, %rd38, 1;
	add.s64 	%rd40, %rd2, %rd39;
	ld.global.nc.u16 	%rs29, [%rd40];
	// begin inline asm
	{  cvt.f32.f16 %f94, %rs29;}

	// end inline asm
	add.s64 	%rd41, %rd8, %rd37;
	shl.b64 	%rd42, %rd41, 1;
	add.s64 	%rd43, %rd1, %rd42;
	ld.global.nc.u16 	%rs30, [%rd43];
	// begin inline asm
	{  cvt.f32.f16 %f95, %rs30;}

	// end inline asm
	fma.rn.f32 	%f251, %f94, %f95, %f251;
$L__BB1_34:
	mul.f32 	%f97, %f49, %f251;
	add.s32 	%r110, %r189, %r5;
	mul.wide.u32 	%rd44, %r110, 2;
	add.s64 	%rd45, %rd3, %rd44;
	ld.global.nc.u16 	%rs31, [%rd45];
	// begin inline asm
	{  cvt.f32.f16 %f96, %rs31;}

	// end inline asm
	setp.eq.f32 	%p14, %f96, 0f00000000;
	selp.f32 	%f98, 0fCE6E6B28, %f97, %p14;
	shl.b32 	%r111, %r189, 2;
	mov.u32 	%r112, smem;
	add.s32 	%r113, %r112, %r111;
	st.shared.f32 	[%r113], %f98;
	add.s32 	%r189, %r189, %r6;
	setp.lt.u32 	%p15, %r189, %r98;
	@%p15 bra 	$L__BB1_23;
$L__BB1_35:
	setp.ge.u32 	%p28, %r197, %r98;
	bar.sync 	0;
	mov.f32 	%f253, 0fD01502F9;
	@%p28 bra 	$L__BB1_38;
	mov.f32 	%f253, 0fD01502F9;
	mov.u32 	%r41, %ntid.x;
	mov.u32 	%r128, smem;
	mov.u32 	%r194, %r197;
$L__BB1_37:
	shl.b32 	%r127, %r194, 2;
	add.s32 	%r129, %r128, %r127;
	ld.shared.f32 	%f150, [%r129];
	max.f32 	%f253, %f253, %f150;
	add.s32 	%r194, %r194, %r41;
	setp.lt.u32 	%p29, %r194, %r98;
	@%p29 bra 	$L__BB1_37;
$L__BB1_38:
	mov.b32 	%r130, %f253;
	shfl.sync.down.b32	%r131|%p30, %r130, 16, 31, -1;
	mov.b32 	%f151, %r131;
	max.f32 	%f152, %f253, %f151;
	mov.b32 	%r132, %f152;
	shfl.sync.down.b32	%r133|%p31, %r132, 8, 31, -1;
	mov.b32 	%f153, %r133;
	max.f32 	%f154, %f152, %f153;
	mov.b32 	%r134, %f154;
	shfl.sync.down.b32	%r135|%p32, %r134, 4, 31, -1;
	mov.b32 	%f155, %r135;
	max.f32 	%f156, %f154, %f155;
	mov.b32 	%r136, %f156;
	shfl.sync.down.b32	%r137|%p33, %r136, 2, 31, -1;
	mov.b32 	%f157, %r137;
	max.f32 	%f158, %f156, %f157;
	mov.b32 	%r138, %f158;
	shfl.sync.down.b32	%r139|%p34, %r138, 1, 31, -1;
	mov.b32 	%f159, %r139;
	max.f32 	%f30, %f158, %f159;
	and.b32  	%r44, %r197, 31;
	setp.ne.s32 	%p35, %r44, 0;
	@%p35 bra 	$L__BB1_40;
	mov.b32 	%r140, %f30;
	atom.shared.max.s32 	%r141, [_ZZ35steel_attention_forward_fp16_kernelE9block_max], %r140;
$L__BB1_40:
	setp.ge.u32 	%p36, %r197, %r98;
	bar.sync 	0;
	mov.f32 	%f255, 0f00000000;
	@%p36 bra 	$L__BB1_43;
	ld.shared.f32 	%f31, [_ZZ35steel_attention_forward_fp16_kernelE9block_max];
	mov.f32 	%f255, 0f00000000;
	mov.u32 	%r45, %ntid.x;
	mov.u32 	%r143, smem;
	mov.u32 	%r195, %r197;
$L__BB1_42:
	shl.b32 	%r142, %r195, 2;
	add.s32 	%r144, %r143, %r142;
	ld.shared.f32 	%f162, [%r144];
	sub.f32 	%f163, %f162, %f31;
	fma.rn.f32 	%f164, %f163, 0f3BBB989D, 0f3F000000;
	cvt.sat.f32.f32 	%f165, %f164;
	mov.f32 	%f166, 0f4B400001;
	mov.f32 	%f167, 0f437C0000;
	fma.rm.f32 	%f168, %f165, %f167, %f166;
	add.f32 	%f169, %f168, 0fCB40007F;
	neg.f32 	%f170, %f169;
	fma.rn.f32 	%f171, %f163, 0f3FB8AA3B, %f170;
	fma.rn.f32 	%f172, %f163, 0f32A57060, %f171;
	mov.b32 	%r145, %f168;
	shl.b32 	%r146, %r145, 23;
	mov.b32 	%f173, %r146;
	ex2.approx.ftz.f32 	%f174, %f172;
	mul.f32 	%f175, %f174, %f173;
	st.shared.f32 	[%r144], %f175;
	add.f32 	%f255, %f255, %f175;
	add.s32 	%r195, %r195, %r45;
	setp.lt.u32 	%p37, %r195, %r98;
	@%p37 bra 	$L__BB1_42;
$L__BB1_43:
	mov.b32 	%r147, %f255;
	shfl.sync.down.b32	%r148|%p38, %r147, 16, 31, -1;
	mov.b32 	%f176, %r148;
	add.f32 	%f177, %f255, %f176;
	mov.b32 	%r149, %f177;
	shfl.sync.down.b32	%r150|%p39, %r149, 8, 31, -1;
	mov.b32 	%f178, %r150;
	add.f32 	%f179, %f177, %f178;
	mov.b32 	%r151, %f179;
	shfl.sync.down.b32	%r152|%p40, %r151, 4, 31, -1;
	mov.b32 	%f180, %r152;
	add.f32 	%f181, %f179, %f180;
	mov.b32 	%r153, %f181;
	shfl.sync.down.b32	%r154|%p41, %r153, 2, 31, -1;
	mov.b32 	%f182, %r154;
	add.f32 	%f183, %f181, %f182;
	mov.b32 	%r155, %f183;
	shfl.sync.down.b32	%r156|%p42, %r155, 1, 31, -1;
	mov.b32 	%f184, %r156;
	add.f32 	%f35, %f183, %f184;
	setp.ne.s32 	%p43, %r197, 0;
	@%p43 bra 	$L__BB1_45;
	mov.b32 	%r157, 0;
	st.shared.u32 	[_ZZ35steel_attention_forward_fp16_kernelE9block_sum], %r157;
$L__BB1_45:
	setp.ne.s32 	%p44, %r44, 0;
	bar.sync 	0;
	@%p44 bra 	$L__BB1_47;
	atom.shared.add.f32 	%f185, [_ZZ35steel_attention_forward_fp16_kernelE9block_sum], %f35;
$L__BB1_47:
	setp.ge.u32 	%p45, %r197, %r98;
	bar.sync 	0;
	@%p45 bra 	$L__BB1_50;
	ld.shared.f32 	%f186, [_ZZ35steel_attention_forward_fp16_kernelE9block_sum];
	mov.u32 	%r48, %ntid.x;
	rcp.rn.f32 	%f36, %f186;
	mov.u32 	%r159, smem;
	mov.u32 	%r196, %r197;
$L__BB1_49:
	shl.b32 	%r158, %r196, 2;
	add.s32 	%r160, %r159, %r158;
	ld.shared.f32 	%f187, [%r160];
	mul.f32 	%f188, %f36, %f187;
	st.shared.f32 	[%r160], %f188;
	add.s32 	%r196, %r196, %r48;
	setp.lt.u32 	%p46, %r196, %r98;
	@%p46 bra 	$L__BB1_49;
$L__BB1_50:
	bar.sync 	0;
	setp.ge.u32 	%p47, %r197, %r99;
	@%p47 bra 	$L__BB1_64;
	and.b32  	%r51, %r98, 7;
	and.b32  	%r52, %r98, 3;
	and.b32  	%r53, %r98, -8;
	and.b32  	%r54, %r98, 1;
	neg.s32 	%r55, %r53;
	shl.b32 	%r56, %r99, 3;
	shl.b32 	%r57, %r99, 1;
	mul.lo.s32 	%r58, %r99, 3;
	shl.b32 	%r59, %r99, 2;
	mul.lo.s32 	%r60, %r99, 5;
	mul.lo.s32 	%r61, %r99, 6;
	mul.lo.s32 	%r62, %r99, 7;
$L__BB1_52:
	setp.lt.u32 	%p48, %r98, 8;
	mov.f32 	%f263, 0f00000000;
	mov.b32 	%r209, 0;
	@%p48 bra 	$L__BB1_55;
	add.s32 	%r206, %r99, %r197;
	add.s32 	%r205, %r57, %r197;
	add.s32 	%r204, %r58, %r197;
	add.s32 	%r203, %r59, %r197;
	add.s32 	%r202, %r60, %r197;
	add.s32 	%r201, %r61, %r197;
	add.s32 	%r200, %r62, %r197;
	mov.u32 	%r163, smem;
	add.s32 	%r198, %r163, 16;
	mov.f32 	%f263, 0f00000000;
	mov.u32 	%r199, %r197;
	mov.u32 	%r207, %r55;
$L__BB1_54:
	.pragma "nounroll";
	ld.shared.v4.f32 	{%f200, %f201, %f202, %f203}, [%r198+-16];
	cvt.u64.u32 	%rd77, %r199;
	add.s64 	%rd78, %rd77, %rd5;
	shl.b64 	%rd79, %rd78, 1;
	add.s64 	%rd80, %rd4, %rd79;
	ld.global.nc.u16 	%rs63, [%rd80];
	// begin inline asm
	{  cvt.f32.f16 %f192, %rs63;}

	// end inline asm
	fma.rn.f32 	%f204, %f200, %f192, %f263;
	cvt.u64.u32 	%rd81, %r206;
	add.s64 	%rd82, %rd81, %rd5;
	shl.b64 	%rd83, %rd82, 1;
	add.s64 	%rd84, %rd4, %rd83;
	ld.global.nc.u16 	%rs64, [%rd84];
	// begin inline asm
	{  cvt.f32.f16 %f193, %rs64;}

	// end inline asm
	fma.rn.f32 	%f205, %f201, %f193, %f204;
	cvt.u64.u32 	%rd85, %r205;
	add.s64 	%rd86, %rd85, %rd5;
	shl.b64 	%rd87, %rd86, 1;
	add.s64 	%rd88, %rd4, %rd87;
	ld.global.nc.u16 	%rs65, [%rd88];
	// begin inline asm
	{  cvt.f32.f16 %f194, %rs65;}

	// end inline asm
	fma.rn.f32 	%f206, %f202, %f194, %f205;
	cvt.u64.u32 	%rd89, %r204;
	add.s64 	%rd90, %rd89, %rd5;
	shl.b64 	%rd91, %rd90, 1;
	add.s64 	%rd92, %rd4, %rd91;
	ld.global.nc.u16 	%rs66, [%rd92];
	// begin inline asm
	{  cvt.f32.f16 %f195, %rs66;}

	// end inline asm
	fma.rn.f32 	%f207, %f203, %f195, %f206;
	ld.shared.v4.f32 	{%f208, %f209, %f210, %f211}, [%r198];
	cvt.u64.u32 	%rd93, %r203;
	add.s64 	%rd94, %rd93, %rd5;
	shl.b64 	%rd95, %rd94, 1;
	add.s64 	%rd96, %rd4, %rd95;
	ld.global.nc.u16 	%rs67, [%rd96];
	// begin inline asm
	{  cvt.f32.f16 %f196, %rs67;}

	// end inline asm
	fma.rn.f32 	%f212, %f208, %f196, %f207;
	cvt.u64.u32 	%rd97, %r202;
	add.s64 	%rd98, %rd97, %rd5;
	shl.b64 	%rd99, %rd98, 1;
	add.s64 	%rd100, %rd4, %rd99;
	ld.global.nc.u16 	%rs68, [%rd100];
	// begin inline asm
	{  cvt.f32.f16 %f197, %rs68;}

	// end inline asm
	fma.rn.f32 	%f213, %f209, %f197, %f212;
	cvt.u64.u32 	%rd101, %r201;
	add.s64 	%rd102, %rd101, %rd5;
	shl.b64 	%rd103, %rd102, 1;
	add.s64 	%rd104, %rd4, %rd103;
	ld.global.nc.u16 	%rs69, [%rd104];
	// begin inline asm
	{  cvt.f32.f16 %f198, %rs69;}

	// end inline asm
	fma.rn.f32 	%f214, %f210, %f198, %f213;
	cvt.u64.u32 	%rd105, %r200;
	add.s64 	%rd106, %rd105, %rd5;
	shl.b64 	%rd107, %rd106, 1;
	add.s64 	%rd108, %rd4, %rd107;
	ld.global.nc.u16 	%rs70, [%rd108];
	// begin inline asm
	{  cvt.f32.f16 %f199, %rs70;}

	// end inline asm
	fma.rn.f32 	%f263, %f211, %f199, %f214;
	add.s32 	%r207, %r207, 8;
	add.s32 	%r206, %r206, %r56;
	add.s32 	%r205, %r205, %r56;
	add.s32 	%r204, %r204, %r56;
	add.s32 	%r203, %r203, %r56;
	add.s32 	%r202, %r202, %r56;
	add.s32 	%r201, %r201, %r56;
	add.s32 	%r200, %r200, %r56;
	add.s32 	%r199, %r199, %r56;
	add.s32 	%r198, %r198, 32;
	setp.ne.s32 	%p49, %r207, 0;
	mov.u32 	%r209, %r53;
	@%p49 bra 	$L__BB1_54;
$L__BB1_55:
	setp.eq.s32 	%p50, %r51, 0;
	@%p50 bra 	$L__BB1_63;
	add.s32 	%r164, %r51, -1;
	setp.lt.u32 	%p51, %r164, 3;
	@%p51 bra 	$L__BB1_58;
	shl.b32 	%r165, %r209, 2;
	mov.u32 	%r166, smem;
	add.s32 	%r167, %r166, %r165;
	ld.shared.f32 	%f220, [%r167];
	mad.lo.s32 	%r168, %r209, %r99, %r197;
	cvt.u64.u32 	%rd109, %r168;
	add.s64 	%rd110, %rd109, %rd5;
	shl.b64 	%rd111, %rd110, 1;
	add.s64 	%rd112, %rd4, %rd111;
	ld.global.nc.u16 	%rs71, [%rd112];
	// begin inline asm
	{  cvt.f32.f16 %f216, %rs71;}

	// end inline asm
	fma.rn.f32 	%f221, %f220, %f216, %f263;
	ld.shared.f32 	%f222, [%r167+4];
	add.s32 	%r169, %r168, %r99;
	cvt.u64.u32 	%rd113, %r169;
	add.s64 	%rd114, %rd113, %rd5;
	shl.b64 	%rd115, %rd114, 1;
	add.s64 	%rd116, %rd4, %rd115;
	ld.global.nc.u16 	%rs72, [%rd116];
	// begin inline asm
	{  cvt.f32.f16 %f217, %rs72;}

	// end inline asm
	fma.rn.f32 	%f223, %f222, %f217, %f221;
	ld.shared.f32 	%f224, [%r167+8];
	add.s32 	%r170, %r169, %r99;
	cvt.u64.u32 	%rd117, %r170;
	add.s64 	%rd118, %rd117, %rd5;
	shl.b64 	%rd119, %rd118, 1;
	add.s64 	%rd120, %rd4, %rd119;
	ld.global.nc.u16 	%rs73, [%rd120];
	// begin inline asm
	{  cvt.f32.f16 %f218, %rs73;}

	// end inline asm
	fma.rn.f32 	%f225, %f224, %f218, %f223;
	ld.shared.f32 	%f226, [%r167+12];
	add.s32 	%r171, %r170, %r99;
	cvt.u64.u32 	%rd121, %r171;
	add.s64 	%rd122, %rd121, %rd5;
	shl.b64 	%rd123, %rd122, 1;
	add.s64 	%rd124, %rd4, %rd123;
	ld.global.nc.u16 	%rs74, [%rd124];
	// begin inline asm
	{  cvt.f32.f16 %f219, %rs74;}

	// end inline asm
	fma.rn.f32 	%f263, %f226, %f219, %f225;
	add.s32 	%r209, %r209, 4;
$L__BB1_58:
	setp.eq.s32 	%p52, %r52, 0;
	@%p52 bra 	$L__BB1_63;
	setp.eq.s32 	%p53, %r52, 1;
	@%p53 bra 	$L__BB1_61;
	shl.b32 	%r172, %r209, 2;
	mov.u32 	%r173, smem;
	add.s32 	%r174, %r173, %r172;
	ld.shared.f32 	%f230, [%r174];
	mad.lo.s32 	%r175, %r209, %r99, %r197;
	cvt.u64.u32 	%rd125, %r175;
	add.s64 	%rd126, %rd125, %rd5;
	shl.b64 	%rd127, %rd126, 1;
	add.s64 	%rd128, %rd4, %rd127;
	ld.global.nc.u16 	%rs75, [%rd128];
	// begin inline asm
	{  cvt.f32.f16 %f228, %rs75;}

	// end inline asm
	fma.rn.f32 	%f231, %f230, %f228, %f263;
	ld.shared.f32 	%f232, [%r174+4];
	add.s32 	%r176, %r175, %r99;
	cvt.u64.u32 	%rd129, %r176;
	add.s64 	%rd130, %rd129, %rd5;
	shl.b64 	%rd131, %rd130, 1;
	add.s64 	%rd132, %rd4, %rd131;
	ld.global.nc.u16 	%rs76, [%rd132];
	// begin inline asm
	{  cvt.f32.f16 %f229, %rs76;}

	// end inline asm
	fma.rn.f32 	%f263, %f232, %f229, %f231;
	add.s32 	%r209, %r209, 2;
$L__BB1_61:
	setp.eq.s32 	%p54, %r54, 0;
	@%p54 bra 	$L__BB1_63;
	shl.b32 	%r177, %r209, 2;
	mov.u32 	%r178, smem;
	add.s32 	%r179, %r178, %r177;
	ld.shared.f32 	%f234, [%r179];
	mad.lo.s32 	%r180, %r209, %r99, %r197;
	cvt.u64.u32 	%rd133, %r180;
	add.s64 	%rd134, %rd133, %rd5;
	shl.b64 	%rd135, %rd134, 1;
	add.s64 	%rd136, %rd4, %rd135;
	ld.global.nc.u16 	%rs77, [%rd136];
	// begin inline asm
	{  cvt.f32.f16 %f233, %rs77;}

	// end inline asm
	fma.rn.f32 	%f263, %f234, %f233, %f263;
$L__BB1_63:
	ld.param.u64 	%rd142, [steel_attention_forward_fp16_kernel_param_0];
	// begin inline asm
	{  cvt.rn.f16.f32 %rs78, %f263;}

	// end inline asm
	cvt.u64.u32 	%rd137, %r197;
	add.s64 	%rd138, %rd6, %rd137;
	cvta.to.global.u64 	%rd139, %rd142;
	shl.b64 	%rd140, %rd138, 1;
	add.s64 	%rd141, %rd139, %rd140;
	st.global.u16 	[%rd141], %rs78;
	mov.u32 	%r181, %ntid.x;
	add.s32 	%r197, %r197, %r181;
	setp.lt.u32 	%p55, %r197, %r99;
	@%p55 bra 	$L__BB1_52;
$L__BB1_64:
	ret;

}
	// .globl	steel_causal_attention_kernel
.visible .entry steel_causal_attention_kernel(
	.param .u64 .ptr .align 1 steel_causal_attention_kernel_param_0,
	.param .u64 .ptr .align 1 steel_causal_attention_kernel_param_1,
	.param .u64 .ptr .align 1 steel_causal_attention_kernel_param_2,
	.param .u64 .ptr .align 1 steel_causal_attention_kernel_param_3,
	.param .f32 steel_causal_attention_kernel_param_4,
	.param .u32 steel_causal_attention_kernel_param_5,
	.param .u32 steel_causal_attention_kernel_param_6,
	.param .u32 steel_causal_attention_kernel_param_7,
	.param .u32 steel_causal_attention_kernel_param_8
)
{
	.reg .pred 	%p<61>;
	.reg .b32 	%r<300>;
	.reg .b32 	%f<277>;
	.reg .b64 	%rd<106>;
	// demoted variable
	.shared .align 4 .f32 _ZZ29steel_causal_attention_kernelE9block_max;
	// demoted variable
	.shared .align 4 .f32 _ZZ29steel_causal_attention_kernelE9block_sum;
	ld.param.u64 	%rd8, [steel_causal_attention_kernel_param_0];
	ld.param.u64 	%rd9, [steel_causal_attention_kernel_param_1];
	ld.param.u64 	%rd10, [steel_causal_attention_kernel_param_2];
	ld.param.u64 	%rd11, [steel_causal_attention_kernel_param_3];
	ld.param.f32 	%f44, [steel_causal_attention_kernel_param_4];
	ld.param.u32 	%r113, [steel_causal_attention_kernel_param_5];
	ld.param.u32 	%r110, [steel_causal_attention_kernel_param_6];
	ld.param.u32 	%r111, [steel_causal_attention_kernel_param_7];
	ld.param.u32 	%r112, [steel_causal_attention_kernel_param_8];
	cvta.to.global.u64 	%rd1, %rd11;
	cvta.to.global.u64 	%rd2, %rd10;
	cvta.to.global.u64 	%rd3, %rd9;
	mov.u32 	%r1, %ctaid.z;
	div.u32 	%r2, %r1, %r110;
	mov.u32 	%r3, %ctaid.y;
	mov.u32 	%r286, %tid.x;
	setp.ge.u32 	%p1, %r2, %r113;
	setp.ge.u32 	%p2, %r3, %r111;
	or.pred  	%p3, %p2, %p1;
	@%p3 bra 	$L__BB2_66;
	add.s32 	%r5, %r3, 1;
	rem.u32 	%r114, %r1, %r110;
	mad.lo.s32 	%r115, %r2, %r110, %r114;
	mul.lo.s32 	%r116, %r112, %r111;
	mul.lo.s32 	%r117, %r116, %r115;
	cvt.u64.u32 	%rd4, %r117;
	mul.lo.s32 	%r118, %r112, %r3;
	cvt.u64.u32 	%rd12, %r118;
	add.s64 	%rd5, %rd4, %rd12;
	setp.gt.u32 	%p4, %r286, %r3;
	@%p4 bra 	$L__BB2_22;
	setp.ne.s32 	%p5, %r112, 0;
	mov.u32 	%r6, %ntid.x;
	@%p5 bra 	$L__BB2_9;
	mul.f32 	%f1, %f44, 0f00000000;
	add.s32 	%r125, %r286, %r6;
	max.u32 	%r126, %r125, %r5;
	setp.le.u32 	%p14, %r125, %r3;
	selp.u32 	%r127, 1, 0, %p14;
	add.s32 	%r128, %r125, %r127;
	sub.s32 	%r129, %r126, %r128;
	div.u32 	%r130, %r129, %r6;
	add.s32 	%r7, %r130, %r127;
	and.b32  	%r131, %r7, 3;
	setp.eq.s32 	%p15, %r131, 3;
	mov.u32 	%r266, %r286;
	@%p15 bra 	$L__BB2_6;
	add.s32 	%r133, %r7, 1;
	and.b32  	%r8, %r133, 3;
	mov.b32 	%r265, 0;
	mov.u32 	%r266, %r286;
$L__BB2_5:
	.pragma "nounroll";
	shl.b32 	%r134, %r266, 2;
	mov.u32 	%r135, smem;
	add.s32 	%r136, %r135, %r134;
	st.shared.f32 	[%r136], %f1;
	add.s32 	%r266, %r266, %r6;
	add.s32 	%r265, %r265, 1;
	setp.ne.s32 	%p16, %r265, %r8;
	@%p16 bra 	$L__BB2_5;
$L__BB2_6:
	setp.lt.u32 	%p17, %r7, 3;
	@%p17 bra 	$L__BB2_22;
	mov.u32 	%r138, smem;
	shl.b32 	%r140, %r6, 2;
$L__BB2_8:
	shl.b32 	%r137, %r266, 2;
	add.s32 	%r139, %r138, %r137;
	st.shared.f32 	[%r139], %f1;
	add.s32 	%r141, %r139, %r140;
	st.shared.f32 	[%r141], %f1;
	add.s32 	%r142, %r141, %r140;
	st.shared.f32 	[%r142], %f1;
	add.s32 	%r143, %r142, %r140;
	st.shared.f32 	[%r143], %f1;
	add.s32 	%r266, %r140, %r266;
	setp.gt.u32 	%p18, %r266, %r3;
	@%p18 bra 	$L__BB2_22;
	bra.uni 	$L__BB2_8;
$L__BB2_9:
	and.b32  	%r16, %r112, 7;
	add.s32 	%r17, %r16, -1;
	and.b32  	%r18, %r112, 3;
	and.b32  	%r19, %r112, -8;
	and.b32  	%r20, %r112, 1;
	mov.u32 	%r268, %r286;
$L__BB2_10:
	setp.lt.u32 	%p6, %r112, 8;
	mul.lo.s32 	%r120, %r268, %r112;
	cvt.u64.u32 	%rd13, %r120;
	add.s64 	%rd6, %rd13, %rd4;
	mov.f32 	%f258, 0f00000000;
	mov.b32 	%r271, 0;
	@%p6 bra 	$L__BB2_13;
	mov.f32 	%f258, 0f00000000;
	mov.b32 	%r269, 0;
$L__BB2_12:
	.pragma "nounroll";
	cvt.u64.u32 	%rd14, %r269;
	add.s64 	%rd15, %rd5, %rd14;
	shl.b64 	%rd16, %rd15, 2;
	add.s64 	%rd17, %rd3, %rd16;
	ld.global.nc.f32 	%f48, [%rd17];
	add.s64 	%rd18, %rd6, %rd14;
	shl.b64 	%rd19, %rd18, 2;
	add.s64 	%rd20, %rd2, %rd19;
	ld.global.nc.f32 	%f49, [%rd20];
	fma.rn.f32 	%f50, %f48, %f49, %f258;
	ld.global.nc.f32 	%f51, [%rd17+4];
	ld.global.nc.f32 	%f52, [%rd20+4];
	fma.rn.f32 	%f53, %f51, %f52, %f50;
	ld.global.nc.f32 	%f54, [%rd17+8];
	ld.global.nc.f32 	%f55, [%rd20+8];
	fma.rn.f32 	%f56, %f54, %f55, %f53;
	ld.global.nc.f32 	%f57, [%rd17+12];
	ld.global.nc.f32 	%f58, [%rd20+12];
	fma.rn.f32 	%f59, %f57, %f58, %f56;
	ld.global.nc.f32 	%f60, [%rd17+16];
	ld.global.nc.f32 	%f61, [%rd20+16];
	fma.rn.f32 	%f62, %f60, %f61, %f59;
	ld.global.nc.f32 	%f63, [%rd17+20];
	ld.global.nc.f32 	%f64, [%rd20+20];
	fma.rn.f32 	%f65, %f63, %f64, %f62;
	ld.global.nc.f32 	%f66, [%rd17+24];
	ld.global.nc.f32 	%f67, [%rd20+24];
	fma.rn.f32 	%f68, %f66, %f67, %f65;
	ld.global.nc.f32 	%f69, [%rd17+28];
	ld.global.nc.f32 	%f70, [%rd20+28];
	fma.rn.f32 	%f258, %f69, %f70, %f68;
	add.s32 	%r269, %r269, 8;
	setp.ne.s32 	%p7, %r269, %r19;
	mov.u32 	%r271, %r19;
	@%p7 bra 	$L__BB2_12;
$L__BB2_13:
	setp.eq.s32 	%p8, %r16, 0;
	@%p8 bra 	$L__BB2_21;
	setp.lt.u32 	%p9, %r17, 3;
	@%p9 bra 	$L__BB2_16;
	cvt.u64.u32 	%rd21, %r271;
	add.s64 	%rd22, %rd5, %rd21;
	shl.b64 	%rd23, %rd22, 2;
	add.s64 	%rd24, %rd3, %rd23;
	ld.global.nc.f32 	%f72, [%rd24];
	add.s64 	%rd25, %rd6, %rd21;
	shl.b64 	%rd26, %rd25, 2;
	add.s64 	%rd27, %rd2, %rd26;
	ld.global.nc.f32 	%f73, [%rd27];
	fma.rn.f32 	%f74, %f72, %f73, %f258;
	ld.global.nc.f32 	%f75, [%rd24+4];
	ld.global.nc.f32 	%f76, [%rd27+4];
	fma.rn.f32 	%f77, %f75, %f76, %f74;
	ld.global.nc.f32 	%f78, [%rd24+8];
	ld.global.nc.f32 	%f79, [%rd27+8];
	fma.rn.f32 	%f80, %f78, %f79, %f77;
	ld.global.nc.f32 	%f81, [%rd24+12];
	ld.global.nc.f32 	%f82, [%rd27+12];
	fma.rn.f32 	%f258, %f81, %f82, %f80;
	add.s32 	%r271, %r271, 4;
$L__BB2_16:
	setp.eq.s32 	%p10, %r18, 0;
	@%p10 bra 	$L__BB2_21;
	setp.eq.s32 	%p11, %r18, 1;
	@%p11 bra 	$L__BB2_19;
	cvt.u64.u32 	%rd28, %r271;
	add.s64 	%rd29, %rd5, %rd28;
	shl.b64 	%rd30, %rd29, 2;
	add.s64 	%rd31, %rd3, %rd30;
	ld.global.nc.f32 	%f84, [%rd31];
	add.s64 	%rd32, %rd6, %rd28;
	shl.b64 	%rd33, %rd32, 2;
	add.s64 	%rd34, %rd2, %rd33;
	ld.global.nc.f32 	%f85, [%rd34];
	fma.rn.f32 	%f86, %f84, %f85, %f258;
	ld.global.nc.f32 	%f87, [%rd31+4];
	ld.global.nc.f32 	%f88, [%rd34+4];
	fma.rn.f32 	%f258, %f87, %f88, %f86;
	add.s32 	%r271, %r271, 2;
$L__BB2_19:
	setp.eq.s32 	%p12, %r20, 0;
	@%p12 bra 	$L__BB2_21;
	cvt.u64.u32 	%rd35, %r271;
	add.s64 	%rd36, %rd5, %rd35;
	shl.b64 	%rd37, %rd36, 2;
	add.s64 	%rd38, %rd3, %rd37;
	ld.global.nc.f32 	%f89, [%rd38];
	add.s64 	%rd39, %rd6, %rd35;
	shl.b64 	%rd40, %rd39, 2;
	add.s64 	%rd41, %rd2, %rd40;
	ld.global.nc.f32 	%f90, [%rd41];
	fma.rn.f32 	%f258, %f89, %f90, %f258;
$L__BB2_21:
	mul.f32 	%f91, %f44, %f258;
	shl.b32 	%r122, %r268, 2;
	mov.u32 	%r123, smem;
	add.s32 	%r124, %r123, %r122;
	st.shared.f32 	[%r124], %f91;
	add.s32 	%r268, %r268, %r6;
	setp.le.u32 	%p13, %r268, %r3;
	@%p13 bra 	$L__BB2_10;
$L__BB2_22:
	add.s32 	%r273, %r5, %r286;
	setp.ge.u32 	%p19, %r273, %r111;
	@%p19 bra 	$L__BB2_25;
	mov.u32 	%r31, %ntid.x;
	mov.u32 	%r145, smem;
$L__BB2_24:
	shl.b32 	%r144, %r273, 2;
	add.s32 	%r146, %r145, %r144;
	mov.b32 	%r147, -831624408;
	st.shared.u32 	[%r146], %r147;
	add.s32 	%r273, %r273, %r31;
	setp.lt.u32 	%p20, %r273, %r111;
	@%p20 bra 	$L__BB2_24;
$L__BB2_25:
	setp.gt.u32 	%p21, %r286, %r3;
	bar.sync 	0;
	mov.f32 	%f263, 0fD01502F9;
	@%p21 bra 	$L__BB2_32;
	mov.u32 	%r34, %ntid.x;
	add.s32 	%r148, %r286, %r34;
	max.u32 	%r149, %r148, %r5;
	setp.le.u32 	%p22, %r148, %r3;
	selp.u32 	%r150, 1, 0, %p22;
	add.s32 	%r151, %r148, %r150;
	sub.s32 	%r152, %r149, %r151;
	div.u32 	%r153, %r152, %r34;
	add.s32 	%r35, %r153, %r150;
	and.b32  	%r154, %r35, 3;
	setp.eq.s32 	%p23, %r154, 3;
	mov.f32 	%f263, 0fD01502F9;
	mov.u32 	%r276, %r286;
	@%p23 bra 	$L__BB2_29;
	add.s32 	%r156, %r35, 1;
	and.b32  	%r36, %r156, 3;
	mov.b32 	%r275, 0;
	mov.f32 	%f263, 0fD01502F9;
	mov.u32 	%r276, %r286;
$L__BB2_28:
	.pragma "nounroll";
	shl.b32 	%r157, %r276, 2;
	mov.u32 	%r158, smem;
	add.s32 	%r159, %r158, %r157;
	ld.shared.f32 	%f96, [%r159];
	max.f32 	%f263, %f263, %f96;
	add.s32 	%r276, %r276, %r34;
	add.s32 	%r275, %r275, 1;
	setp.ne.s32 	%p24, %r275, %r36;
	@%p24 bra 	$L__BB2_28;
$L__BB2_29:
	setp.lt.u32 	%p25, %r35, 3;
	@%p25 bra 	$L__BB2_32;
	mov.u32 	%r161, smem;
	shl.b32 	%r163, %r34, 2;
$L__BB2_31:
	shl.b32 	%r160, %r276, 2;
	add.s32 	%r162, %r161, %r160;
	ld.shared.f32 	%f97, [%r162];
	max.f32 	%f98, %f263, %f97;
	add.s32 	%r164, %r162, %r163;
	ld.shared.f32 	%f99, [%r164];
	max.f32 	%f100, %f98, %f99;
	add.s32 	%r165, %r164, %r163;
	ld.shared.f32 	%f101, [%r165];
	max.f32 	%f102, %f100, %f101;
	add.s32 	%r166, %r165, %r163;
	ld.shared.f32 	%f103, [%r166];
	max.f32 	%f263, %f102, %f103;
	add.s32 	%r276, %r163, %r276;
	setp.le.u32 	%p26, %r276, %r3;
	@%p26 bra 	$L__BB2_31;
$L__BB2_32:
	mov.b32 	%r167, %f263;
	shfl.sync.down.b32	%r168|%p27, %r167, 16, 31, -1;
	mov.b32 	%f104, %r168;
	max.f32 	%f105, %f263, %f104;
	mov.b32 	%r169, %f105;
	shfl.sync.down.b32	%r170|%p28, %r169, 8, 31, -1;
	mov.b32 	%f106, %r170;
	max.f32 	%f107, %f105, %f106;
	mov.b32 	%r171, %f107;
	shfl.sync.down.b32	%r172|%p29, %r171, 4, 31, -1;
	mov.b32 	%f108, %r172;
	max.f32 	%f109, %f107, %f108;
	mov.b32 	%r173, %f109;
	shfl.sync.down.b32	%r174|%p30, %r173, 2, 31, -1;
	mov.b32 	%f110, %r174;
	max.f32 	%f111, %f109, %f110;
	mov.b32 	%r175, %f111;
	shfl.sync.down.b32	%r176|%p31, %r175, 1, 31, -1;
	mov.b32 	%f112, %r176;
	max.f32 	%f21, %f111, %f112;
	and.b32  	%r44, %r286, 31;
	setp.ne.s32 	%p32, %r44, 0;
	@%p32 bra 	$L__BB2_34;
	mov.b32 	%r177, %f21;
	atom.shared.max.s32 	%r178, [_ZZ29steel_causal_attention_kernelE9block_max], %r177;
$L__BB2_34:
	setp.gt.u32 	%p33, %r286, %r3;
	bar.sync 	0;
	mov.f32 	%f268, 0f00000000;
	ld.shared.f32 	%f22, [_ZZ29steel_causal_attention_kernelE9block_max];
	@%p33 bra 	$L__BB2_41;
	mov.u32 	%r45, %ntid.x;
	add.s32 	%r179, %r286, %r45;
	max.u32 	%r180, %r179, %r5;
	setp.le.u32 	%p34, %r179, %r3;
	selp.u32 	%r181, 1, 0, %p34;
	add.s32 	%r182, %r179, %r181;
	sub.s32 	%r183, %r180, %r182;
	div.u32 	%r184, %r183, %r45;
	add.s32 	%r46, %r184, %r181;
	and.b32  	%r185, %r46, 3;
	setp.eq.s32 	%p35, %r185, 3;
	mov.f32 	%f268, 0f00000000;
	mov.u32 	%r280, %r286;
	@%p35 bra 	$L__BB2_38;
	add.s32 	%r187, %r46, 1;
	and.b32  	%r47, %r187, 3;
	mov.b32 	%r279, 0;
	mov.f32 	%f268, 0f00000000;
	mov.u32 	%r280, %r286;
$L__BB2_37:
	.pragma "nounroll";
	shl.b32 	%r188, %r280, 2;
	mov.u32 	%r189, smem;
	add.s32 	%r190, %r189, %r188;
	ld.shared.f32 	%f117, [%r190];
	sub.f32 	%f118, %f117, %f22;
	fma.rn.f32 	%f119, %f118, 0f3BBB989D, 0f3F000000;
	cvt.sat.f32.f32 	%f120, %f119;
	mov.f32 	%f121, 0f4B400001;
	mov.f32 	%f122, 0f437C0000;
	fma.rm.f32 	%f123, %f120, %f122, %f121;
	add.f32 	%f124, %f123, 0fCB40007F;
	neg.f32 	%f125, %f124;
	fma.rn.f32 	%f126, %f118, 0f3FB8AA3B, %f125;
	fma.rn.f32 	%f127, %f118, 0f32A57060, %f126;
	mov.b32 	%r191, %f123;
	shl.b32 	%r192, %r191, 23;
	mov.b32 	%f128, %r192;
	ex2.approx.ftz.f32 	%f129, %f127;
	mul.f32 	%f130, %f129, %f128;
	st.shared.f32 	[%r190], %f130;
	add.f32 	%f268, %f268, %f130;
	add.s32 	%r280, %r280, %r45;
	add.s32 	%r279, %r279, 1;
	setp.ne.s32 	%p36, %r279, %r47;
	@%p36 bra 	$L__BB2_37;
$L__BB2_38:
	setp.lt.u32 	%p37, %r46, 3;
	@%p37 bra 	$L__BB2_41;
	mov.u32 	%r194, smem;
	shl.b32 	%r198, %r45, 2;
$L__BB2_40:
	shl.b32 	%r193, %r280, 2;
	add.s32 	%r195, %r194, %r193;
	ld.shared.f32 	%f131, [%r195];
	sub.f32 	%f132, %f131, %f22;
	fma.rn.f32 	%f133, %f132, 0f3BBB989D, 0f3F000000;
	cvt.sat.f32.f32 	%f134, %f133;
	mov.f32 	%f135, 0f4B400001;
	mov.f32 	%f136, 0f437C0000;
	fma.rm.f32 	%f137, %f134, %f136, %f135;
	add.f32 	%f138, %f137, 0fCB40007F;
	neg.f32 	%f139, %f138;
	fma.rn.f32 	%f140, %f132, 0f3FB8AA3B, %f139;
	fma.rn.f32 	%f141, %f132, 0f32A57060, %f140;
	mov.b32 	%r196, %f137;
	shl.b32 	%r197, %r196, 23;
	mov.b32 	%f142, %r197;
	ex2.approx.ftz.f32 	%f143, %f141;
	mul.f32 	%f144, %f143, %f142;
	st.shared.f32 	[%r195], %f144;
	add.f32 	%f145, %f268, %f144;
	add.s32 	%r199, %r195, %r198;
	ld.shared.f32 	%f146, [%r199];
	sub.f32 	%f147, %f146, %f22;
	fma.rn.f32 	%f148, %f147, 0f3BBB989D, 0f3F000000;
	cvt.sat.f32.f32 	%f149, %f148;
	fma.rm.f32 	%f150, %f149, %f136, %f135;
	add.f32 	%f151, %f150, 0fCB40007F;
	neg.f32 	%f152, %f151;
	fma.rn.f32 	%f153, %f147, 0f3FB8AA3B, %f152;
	fma.rn.f32 	%f154, %f147, 0f32A57060, %f153;
	mov.b32 	%r200, %f150;
	shl.b32 	%r201, %r200, 23;
	mov.b32 	%f155, %r201;
	ex2.approx.ftz.f32 	%f156, %f154;
	mul.f32 	%f157, %f156, %f155;
	st.shared.f32 	[%r199], %f157;
	add.f32 	%f158, %f145, %f157;
	add.s32 	%r202, %r199, %r198;
	ld.shared.f32 	%f159, [%r202];
	sub.f32 	%f160, %f159, %f22;
	fma.rn.f32 	%f161, %f160, 0f3BBB989D, 0f3F000000;
	cvt.sat.f32.f32 	%f162, %f161;
	fma.rm.f32 	%f163, %f162, %f136, %f135;
	add.f32 	%f164, %f163, 0fCB40007F;
	neg.f32 	%f165, %f164;
	fma.rn.f32 	%f166, %f160, 0f3FB8AA3B, %f165;
	fma.rn.f32 	%f167, %f160, 0f32A57060, %f166;
	mov.b32 	%r203, %f163;
	shl.b32 	%r204, %r203, 23;
	mov.b32 	%f168, %r204;
	ex2.approx.ftz.f32 	%f169, %f167;
	mul.f32 	%f170, %f169, %f168;
	st.shared.f32 	[%r202], %f170;
	add.f32 	%f171, %f158, %f170;
	add.s32 	%r205, %r202, %r198;
	ld.shared.f32 	%f172, [%r205];
	sub.f32 	%f173, %f172, %f22;
	fma.rn.f32 	%f174, %f173, 0f3BBB989D, 0f3F000000;
	cvt.sat.f32.f32 	%f175, %f174;
	fma.rm.f32 	%f176, %f175, %f136, %f135;
	add.f32 	%f177, %f176, 0fCB40007F;
	neg.f32 	%f178, %f177;
	fma.rn.f32 	%f179, %f173, 0f3FB8AA3B, %f178;
	fma.rn.f32 	%f180, %f173, 0f32A57060, %f179;
	mov.b32 	%r206, %f176;
	shl.b32 	%r207, %r206, 23;
	mov.b32 	%f181, %r207;
	ex2.approx.ftz.f32 	%f182, %f180;
	mul.f32 	%f183, %f182, %f181;
	st.shared.f32 	[%r205], %f183;
	add.f32 	%f268, %f171, %f183;
	add.s32 	%r280, %r198, %r280;
	setp.le.u32 	%p38, %r280, %r3;
	@%p38 bra 	$L__BB2_40;
$L__BB2_41:
	mov.b32 	%r208, %f268;
	shfl.sync.down.b32	%r209|%p39, %r208, 16, 31, -1;
	mov.b32 	%f184, %r209;
	add.f32 	%f185, %f268, %f184;
	mov.b32 	%r210, %f185;
	shfl.sync.down.b32	%r211|%p40, %r210, 8, 31, -1;
	mov.b32 	%f186, %r211;
	add.f32 	%f187, %f185, %f186;
	mov.b32 	%r212, %f187;
	shfl.sync.down.b32	%r213|%p41, %r212, 4, 31, -1;
	mov.b32 	%f188, %r213;
	add.f32 	%f189, %f187, %f188;
	mov.b32 	%r214, %f189;
	shfl.sync.down.b32	%r215|%p42, %r214, 2, 31, -1;
	mov.b32 	%f190, %r215;
	add.f32 	%f191, %f189, %f190;
	mov.b32 	%r216, %f191;
	shfl.sync.down.b32	%r217|%p43, %r216, 1, 31, -1;
	mov.b32 	%f192, %r217;
	add.f32 	%f30, %f191, %f192;
	setp.ne.s32 	%p44, %r286, 0;
	@%p44 bra 	$L__BB2_43;
	mov.b32 	%r218, 0;
	st.shared.u32 	[_ZZ29steel_causal_attention_kernelE9block_sum], %r218;
$L__BB2_43:
	setp.ne.s32 	%p45, %r44, 0;
	bar.sync 	0;
	@%p45 bra 	$L__BB2_45;
	atom.shared.add.f32 	%f193, [_ZZ29steel_causal_attention_kernelE9block_sum], %f30;
$L__BB2_45:
	setp.gt.u32 	%p46, %r286, %r3;
	bar.sync 	0;
	ld.shared.f32 	%f194, [_ZZ29steel_causal_attention_kernelE9block_sum];
	rcp.rn.f32 	%f31, %f194;
	@%p46 bra 	$L__BB2_52;
	mov.u32 	%r55, %ntid.x;
	add.s32 	%r219, %r286, %r55;
	max.u32 	%r220, %r219, %r5;
	setp.le.u32 	%p47, %r219, %r3;
	selp.u32 	%r221, 1, 0, %p47;
	add.s32 	%r222, %r219, %r221;
	sub.s32 	%r223, %r220, %r222;
	div.u32 	%r224, %r223, %r55;
	add.s32 	%r56, %r224, %r221;
	and.b32  	%r225, %r56, 3;
	setp.eq.s32 	%p48, %r225, 3;
	mov.u32 	%r284, %r286;
	@%p48 bra 	$L__BB2_49;
	add.s32 	%r227, %r56, 1;
	and.b32  	%r57, %r227, 3;
	mov.b32 	%r283, 0;
	mov.u32 	%r284, %r286;
$L__BB2_48:
	.pragma "nounroll";
	shl.b32 	%r228, %r284, 2;
	mov.u32 	%r229, smem;
	add.s32 	%r230, %r229, %r228;
	ld.shared.f32 	%f195, [%r230];
	mul.f32 	%f196, %f31, %f195;
	st.shared.f32 	[%r230], %f196;
	add.s32 	%r284, %r284, %r55;
	add.s32 	%r283, %r283, 1;
	setp.ne.s32 	%p49, %r283, %r57;
	@%p49 bra 	$L__BB2_48;
$L__BB2_49:
	setp.lt.u32 	%p50, %r56, 3;
	@%p50 bra 	$L__BB2_52;
	mov.u32 	%r232, smem;
	shl.b32 	%r234, %r55, 2;
$L__BB2_51:
	shl.b32 	%r231, %r284, 2;
	add.s32 	%r233, %r232, %r231;
	ld.shared.f32 	%f197, [%r233];
	mul.f32 	%f198, %f31, %f197;
	st.shared.f32 	[%r233], %f198;
	add.s32 	%r235, %r233, %r234;
	ld.shared.f32 	%f199, [%r235];
	mul.f32 	%f200, %f31, %f199;
	st.shared.f32 	[%r235], %f200;
	add.s32 	%r236, %r235, %r234;
	ld.shared.f32 	%f201, [%r236];
	mul.f32 	%f202, %f31, %f201;
	st.shared.f32 	[%r236], %f202;
	add.s32 	%r237, %r236, %r234;
	ld.shared.f32 	%f203, [%r237];
	mul.f32 	%f204, %f31, %f203;
	st.shared.f32 	[%r237], %f204;
	add.s32 	%r284, %r234, %r284;
	setp.le.u32 	%p51, %r284, %r3;
	@%p51 bra 	$L__BB2_51;
$L__BB2_52:
	bar.sync 	0;
	setp.ge.u32 	%p52, %r286, %r112;
	@%p52 bra 	$L__BB2_66;
	mov.u32 	%r65, %ntid.x;
	and.b32  	%r66, %r5, 7;
	and.b32  	%r238, %r5, 131064;
	neg.s32 	%r67, %r238;
	shl.b32 	%r68, %r112, 3;
	shl.b32 	%r69, %r112, 1;
	mul.lo.s32 	%r70, %r112, 3;
	shl.b32 	%r71, %r112, 2;
	mul.lo.s32 	%r72, %r112, 5;
	mul.lo.s32 	%r73, %r112, 6;
	mul.lo.s32 	%r74, %r112, 7;
	cvta.to.global.u64 	%rd7, %rd8;
$L__BB2_54:
	setp.lt.u32 	%p53, %r3, 7;
	mov.f32 	%f276, 0f00000000;
	mov.b32 	%r298, 0;
	@%p53 bra 	$L__BB2_57;
	add.s32 	%r295, %r112, %r286;
	add.s32 	%r294, %r69, %r286;
	add.s32 	%r293, %r70, %r286;
	add.s32 	%r292, %r71, %r286;
	add.s32 	%r291, %r72, %r286;
	add.s32 	%r290, %r73, %r286;
	add.s32 	%r289, %r74, %r286;
	mov.u32 	%r241, smem;
	add.s32 	%r287, %r241, 16;
	mov.f32 	%f276, 0f00000000;
	mov.u32 	%r288, %r286;
	mov.u32 	%r296, %r67;
$L__BB2_56:
	.pragma "nounroll";
	add.s32 	%r242, %r3, 1;
	and.b32  	%r298, %r242, 131064;
	ld.shared.v4.f32 	{%f208, %f209, %f210, %f211}, [%r287+-16];
	cvt.u64.u32 	%rd42, %r288;
	add.s64 	%rd43, %rd42, %rd4;
	shl.b64 	%rd44, %rd43, 2;
	add.s64 	%rd45, %rd1, %rd44;
	ld.global.nc.f32 	%f212, [%rd45];
	fma.rn.f32 	%f213, %f208, %f212, %f276;
	cvt.u64.u32 	%rd46, %r295;
	add.s64 	%rd47, %rd46, %rd4;
	shl.b64 	%rd48, %rd47, 2;
	add.s64 	%rd49, %rd1, %rd48;
	ld.global.nc.f32 	%f214, [%rd49];
	fma.rn.f32 	%f215, %f209, %f214, %f213;
	cvt.u64.u32 	%rd50, %r294;
	add.s64 	%rd51, %rd50, %rd4;
	shl.b64 	%rd52, %rd51, 2;
	add.s64 	%rd53, %rd1, %rd52;
	ld.global.nc.f32 	%f216, [%rd53];
	fma.rn.f32 	%f217, %f210, %f216, %f215;
	cvt.u64.u32 	%rd54, %r293;
	add.s64 	%rd55, %rd54, %rd4;
	shl.b64 	%rd56, %rd55, 2;
	add.s64 	%rd57, %rd1, %rd56;
	ld.global.nc.f32 	%f218, [%rd57];
	fma.rn.f32 	%f219, %f211, %f218, %f217;
	ld.shared.v4.f32 	{%f220, %f221, %f222, %f223}, [%r287];
	cvt.u64.u32 	%rd58, %r292;
	add.s64 	%rd59, %rd58, %rd4;
	shl.b64 	%rd60, %rd59, 2;
	add.s64 	%rd61, %rd1, %rd60;
	ld.global.nc.f32 	%f224, [%rd61];
	fma.rn.f32 	%f225, %f220, %f224, %f219;
	cvt.u64.u32 	%rd62, %r291;
	add.s64 	%rd63, %rd62, %rd4;
	shl.b64 	%rd64, %rd63, 2;
	add.s64 	%rd65, %rd1, %rd64;
	ld.global.nc.f32 	%f226, [%rd65];
	fma.rn.f32 	%f227, %f221, %f226, %f225;
	cvt.u64.u32 	%rd66, %r290;
	add.s64 	%rd67, %rd66, %rd4;
	shl.b64 	%rd68, %rd67, 2;
	add.s64 	%rd69, %rd1, %rd68;
	ld.global.nc.f32 	%f228, [%rd69];
	fma.rn.f32 	%f229, %f222, %f228, %f227;
	cvt.u64.u32 	%rd70, %r289;
	add.s64 	%rd71, %rd70, %rd4;
	shl.b64 	%rd72, %rd71, 2;
	add.s64 	%rd73, %rd1, %rd72;
	ld.global.nc.f32 	%f230, [%rd73];
	fma.rn.f32 	%f276, %f223, %f230, %f229;
	add.s32 	%r296, %r296, 8;
	add.s32 	%r295, %r295, %r68;
	add.s32 	%r294, %r294, %r68;
	add.s32 	%r293, %r293, %r68;
	add.s32 	%r292, %r292, %r68;
	add.s32 	%r291, %r291, %r68;
	add.s32 	%r290, %r290, %r68;
	add.s32 	%r289, %r289, %r68;
	add.s32 	%r288, %r288, %r68;
	add.s32 	%r287, %r287, 32;
	setp.ne.s32 	%p54, %r296, 0;
	@%p54 bra 	$L__BB2_56;
$L__BB2_57:
	setp.eq.s32 	%p55, %r66, 0;
	@%p55 bra 	$L__BB2_65;
	add.s32 	%r243, %r66, -1;
	setp.lt.u32 	%p56, %r243, 3;
	@%p56 bra 	$L__BB2_60;
	shl.b32 	%r244, %r298, 2;
	mov.u32 	%r245, smem;
	add.s32 	%r246, %r245, %r244;
	ld.shared.f32 	%f232, [%r246];
	mad.lo.s32 	%r247, %r298, %r112, %r286;
	cvt.u64.u32 	%rd74, %r247;
	add.s64 	%rd75, %rd74, %rd4;
	shl.b64 	%rd76, %rd75, 2;
	add.s64 	%rd77, %rd1, %rd76;
	ld.global.nc.f32 	%f233, [%rd77];
	fma.rn.f32 	%f234, %f232, %f233, %f276;
	ld.shared.f32 	%f235, [%r246+4];
	add.s32 	%r248, %r247, %r112;
	cvt.u64.u32 	%rd78, %r248;
	add.s64 	%rd79, %rd78, %rd4;
	shl.b64 	%rd80, %rd79, 2;
	add.s64 	%rd81, %rd1, %rd80;
	ld.global.nc.f32 	%f236, [%rd81];
	fma.rn.f32 	%f237, %f235, %f236, %f234;
	ld.shared.f32 	%f238, [%r246+8];
	add.s32 	%r249, %r248, %r112;
	cvt.u64.u32 	%rd82, %r249;
	add.s64 	%rd83, %rd82, %rd4;
	shl.b64 	%rd84, %rd83, 2;
	add.s64 	%rd85, %rd1, %rd84;
	ld.global.nc.f32 	%f239, [%rd85];
	fma.rn.f32 	%f240, %f238, %f239, %f237;
	ld.shared.f32 	%f241, [%r246+12];
	add.s32 	%r250, %r249, %r112;
	cvt.u64.u32 	%rd86, %r250;
	add.s64 	%rd87, %rd86, %rd4;
	shl.b64 	%rd88, %rd87, 2;
	add.s64 	%rd89, %rd1, %rd88;
	ld.global.nc.f32 	%f242, [%rd89];
	fma.rn.f32 	%f276, %f241, %f242, %f240;
	add.s32 	%r298, %r298, 4;
$L__BB2_60:
	add.s32 	%r251, %r3, 1;
	and.b32  	%r252, %r251, 3;
	setp.eq.s32 	%p57, %r252, 0;
	@%p57 bra 	$L__BB2_65;
	and.b32  	%r253, %r3, 3;
	setp.eq.s32 	%p58, %r253, 0;
	@%p58 bra 	$L__BB2_63;
	shl.b32 	%r254, %r298, 2;
	mov.u32 	%r255, smem;
	add.s32 	%r256, %r255, %r254;
	ld.shared.f32 	%f244, [%r256];
	mad.lo.s32 	%r257, %r298, %r112, %r286;
	cvt.u64.u32 	%rd90, %r257;
	add.s64 	%rd91, %rd90, %rd4;
	shl.b64 	%rd92, %rd91, 2;
	add.s64 	%rd93, %rd1, %rd92;
	ld.global.nc.f32 	%f245, [%rd93];
	fma.rn.f32 	%f246, %f244, %f245, %f276;
	ld.shared.f32 	%f247, [%r256+4];
	add.s32 	%r258, %r257, %r112;
	cvt.u64.u32 	%rd94, %r258;
	add.s64 	%rd95, %rd94, %rd4;
	shl.b64 	%rd96, %rd95, 2;
	add.s64 	%rd97, %rd1, %rd96;
	ld.global.nc.f32 	%f248, [%rd97];
	fma.rn.f32 	%f276, %f247, %f248, %f246;
	add.s32 	%r298, %r298, 2;
$L__BB2_63:
	and.b32  	%r259, %r3, 1;
	setp.eq.b32 	%p59, %r259, 1;
	@%p59 bra 	$L__BB2_65;
	shl.b32 	%r260, %r298, 2;
	mov.u32 	%r261, smem;
	add.s32 	%r262, %r261, %r260;
	ld.shared.f32 	%f249, [%r262];
	mad.lo.s32 	%r263, %r298, %r112, %r286;
	cvt.u64.u32 	%rd98, %r263;
	add.s64 	%rd99, %rd98, %rd4;
	shl.b64 	%rd100, %rd99, 2;
	add.s64 	%rd101, %rd1, %rd100;
	ld.global.nc.f32 	%f250, [%rd101];
	fma.rn.f32 	%f276, %f249, %f250, %f276;
$L__BB2_65:
	cvt.u64.u32 	%rd102, %r286;
	add.s64 	%rd103, %rd5, %rd102;
	shl.b64 	%rd104, %rd103, 2;
	add.s64 	%rd105, %rd7, %rd104;
	st.global.f32 	[%rd105], %f276;
	add.s32 	%r286, %r286, %r65;
	setp.lt.u32 	%p60, %r286, %r112;
	@%p60 bra 	$L__BB2_54;
$L__BB2_66:
	ret;

}


// ===== COMPILED SASS (sm_100) =====

	.target	sm_100

	.elftype	@"ET_EXEC"


//--------------------- .note.nv.tkinfo           --------------------------
	.section	.note.nv.tkinfo,"",@"SHT_NOTE"
	.sectionflags	@"SHF_NOTE_NV_TKINFO"
	.tkinfo
        /*0018*/ 	.word	0x00000002
        /*0030*/ 	.string	""
        /*0030*/ 	.string	"ptxas"
        /*0030*/ 	.string	"Cuda compilation tools, release 13.0, V13.0.88"
        /*0030*/ 	.string	"Build cuda_13.0.r13.0/compiler.36424714_0"
        /*0030*/ 	.string	"-arch sm_100 -m 64 "



//--------------------- .note.nv.cuinfo           --------------------------
	.section	.note.nv.cuinfo,"",@"SHT_NOTE"
	.sectionflags	@"SHF_NOTE_NV_CUINFO"
        /*0018*/ 	.short	0x0002
        /*001a*/ 	.short	0x0064
        /*001c*/ 	.short	0x0082
	.zero		2


//--------------------- .nv.info                  --------------------------
	.section	.nv.info,"",@"SHT_CUDA_INFO"
	.align	4


	//----- nvinfo : EIATTR_REGCOUNT
	.align		4
        /*0000*/ 	.byte	0x04, 0x2f
        /*0002*/ 	.short	(.L_1 - .L_0)
	.align		4
.L_0:
        /*0004*/ 	.word	index@(steel_attention_forward_kernel)
        /*0008*/ 	.word	0x00000020


	//----- nvinfo : EIATTR_FRAME_SIZE
	.align		4
.L_1:
        /*000c*/ 	.byte	0x04, 0x11
        /*000e*/ 	.short	(.L_3 - .L_2)
	.align		4
.L_2:
        /*0010*/ 	.word	index@($__internal_2_$__cuda_sm20_rcp_rn_f32_slowpath)
        /*0014*/ 	.word	0x00000000


	//----- nvinfo : EIATTR_FRAME_SIZE
	.align		4
.L_3:
        /*0018*/ 	.byte	0x04, 0x11
        /*001a*/ 	.short	(.L_5 - .L_4)
	.align		4
.L_4:
        /*001c*/ 	.word	index@(steel_attention_forward_kernel)
        /*0020*/ 	.word	0x00000000


	//----- nvinfo : EIATTR_REGCOUNT
	.align		4
.L_5:
        /*0024*/ 	.byte	0x04, 0x2f
        /*0026*/ 	.short	(.L_7 - .L_6)
	.align		4
.L_6:
        /*0028*/ 	.word	index@(steel_attention_forward_fp16_kernel)
        /*002c*/ 	.word	0x00000020


	//----- nvinfo : EIATTR_FRAME_SIZE
	.align		4
.L_7:
        /*0030*/ 	.byte	0x04, 0x11
        /*0032*/ 	.short	(.L_9 - .L_8)
	.align		4
.L_8:
        /*0034*/ 	.word	index@($__internal_1_$__cuda_sm20_rcp_rn_f32_slowpath)
        /*0038*/ 	.word	0x00000000


	//----- nvinfo : EIATTR_FRAME_SIZE
	.align		4
.L_9:
        /*003c*/ 	.byte	0x04, 0x11
        /*003e*/ 	.short	(.L_11 - .L_10)
	.align		4
.L_10:
        /*0040*/ 	.word	index@(steel_attention_forward_fp16_kernel)
        /*0044*/ 	.word	0x00000000


	//----- nvinfo : EIATTR_REGCOUNT
	.align		4
.L_11:
        /*0048*/ 	.byte	0x04, 0x2f
        /*004a*/ 	.short	(.L_13 - .L_12)
	.align		4
.L_12:
        /*004c*/ 	.word	index@(steel_causal_attention_kernel)
        /*0050*/ 	.word	0x00000020


	//----- nvinfo : EIATTR_FRAME_SIZE
	.align		4
.L_13:
        /*0054*/ 	.byte	0x04, 0x11
        /*0056*/ 	.short	(.L_15 - .L_14)
	.align		4
.L_14:
        /*0058*/ 	.word	index@($__internal_0_$__cuda_sm20_rcp_rn_f32_slowpath)
        /*005c*/ 	.word	0x00000000


	//----- nvinfo : EIATTR_FRAME_SIZE
	.align		4
.L_15:
        /*0060*/ 	.byte	0x04, 0x11
        /*0062*/ 	.short	(.L_17 - .L_16)
	.align		4
.L_16:
        /*0064*/ 	.word	index@(steel_causal_attention_kernel)
        /*0068*/ 	.word	0x00000000


	//----- nvinfo : EIATTR_MIN_STACK_SIZE
	.align		4
.L_17:
        /*006c*/ 	.byte	0x04, 0x12
        /*006e*/ 	.short	(.L_19 - .L_18)
	.align		4
.L_18:
        /*0070*/ 	.word	index@(steel_causal_attention_kernel)
        /*0074*/ 	.word	0x00000000


	//----- nvinfo : EIATTR_MIN_STACK_SIZE
	.align		4
.L_19:
        /*0078*/ 	.byte	0x04, 0x12
        /*007a*/ 	.short	(.L_21 - .L_20)
	.align		4
.L_20:
        /*007c*/ 	.word	index@(steel_attention_forward_fp16_kernel)
        /*0080*/ 	.word	0x00000000


	//----- nvinfo : EIATTR_MIN_STACK_SIZE
	.align		4
.L_21:
        /*0084*/ 	.byte	0x04, 0x12
        /*0086*/ 	.short	(.L_23 - .L_22)
	.align		4
.L_22:
        /*0088*/ 	.word	index@(steel_attention_forward_kernel)
        /*008c*/ 	.word	0x00000000
.L_23:


//--------------------- .nv.compat                --------------------------
	.section	.nv.compat,"",@"SHT_CUDA_COMPAT_INFO"
	.align	4
        /*0000*/ 	.byte	0x02, 0x09, 0x00, 0x00, 0x02, 0x02, 0x01, 0x00, 0x02, 0x05, 0x05, 0x00, 0x03, 0x07, 0x01, 0x01
        /*0010*/ 	.byte	0x02, 0x03, 0x00, 0x00, 0x02, 0x06, 0x01, 0x00, 0x04, 0x0b, 0x08, 0x00, 0x09, 0x00, 0x00, 0x00
        /*0020*/ 	.byte	0x00, 0x00, 0x00, 0x00


//--------------------- .nv.info.steel_causal_attention_kernel --------------------------
	.section	.nv.info.steel_causal_attention_kernel,"",@"SHT_CUDA_INFO"
	.sectionflags	@""
	.align	4


	//----- nvinfo : EIATTR_CUDA_API_VERSION
	.align		4
        /*0000*/ 	.byte	0x04, 0x37
        /*0002*/ 	.short	(.L_25 - .L_24)
.L_24:
        /*0004*/ 	.word	0x00000082


	//----- nvinfo : EIATTR_KPARAM_INFO
	.align		4
.L_25:
        /*0008*/ 	.byte	0x04, 0x17
        /*000a*/ 	.short	(.L_27 - .L_26)
.L_26:
        /*000c*/ 	.word	0x00000000
        /*0010*/ 	.short	0x0008
        /*0012*/ 	.short	0x0030
        /*0014*/ 	.byte	0x00, 0xf0, 0x11, 0x00


	//----- nvinfo : EIATTR_KPARAM_INFO
	.align		4
.L_27:
        /*0018*/ 	.byte	0x04, 0x17
        /*001a*/ 	.short	(.L_29 - .L_28)
.L_28:
        /*001c*/ 	.word	0x00000000
        /*0020*/ 	.short	0x0007
        /*0022*/ 	.short	0x002c
        /*0024*/ 	.byte	0x00, 0xf0, 0x11, 0x00


	//----- nvinfo : EIATTR_KPARAM_INFO
	.align		4
.L_29:
        /*0028*/ 	.byte	0x04, 0x17
        /*002a*/ 	.short	(.L_31 - .L_30)
.L_30:
        /*002c*/ 	.word	0x00000000
        /*0030*/ 	.short	0x0006
        /*0032*/ 	.short	0x0028
        /*0034*/ 	.byte	0x00, 0xf0, 0x11, 0x00


	//----- nvinfo : EIATTR_KPARAM_INFO
	.align		4
.L_31:
        /*0038*/ 	.byte	0x04, 0x17
        /*003a*/ 	.short	(.L_33 - .L_32)
.L_32:
        /*003c*/ 	.word	0x00000000
        /*0040*/ 	.short	0x0005
        /*0042*/ 	.short	0x0024
        /*0044*/ 	.byte	0x00, 0xf0, 0x11, 0x00


	//----- nvinfo : EIATTR_KPARAM_INFO
	.align		4
.L_33:
        /*0048*/ 	.byte	0x04, 0x17
        /*004a*/ 	.short	(.L_35 - .L_34)
.L_34:
        /*004c*/ 	.word	0x00000000
        /*0050*/ 	.short	0x0004
        /*0052*/ 	.short	0x0020
        /*0054*/ 	.byte	0x00, 0xf0, 0x11, 0x00


	//----- nvinfo : EIATTR_KPARAM_INFO
	.align		4
.L_35:
        /*0058*/ 	.byte	0x04, 0x17
        /*005a*/ 	.short	(.L_37 - .L_36)
.L_36:
        /*005c*/ 	.word	0x00000000
        /*0060*/ 	.short	0x0003
        /*0062*/ 	.short	0x0018
        /*0064*/ 	.byte	0x00, 0xf5, 0x21, 0x00


	//----- nvinfo : EIATTR_KPARAM_INFO
	.align		4
.L_37:
        /*0068*/ 	.byte	0x04, 0x17
        /*006a*/ 	.short	(.L_39 - .L_38)
.L_38:
        /*006c*/ 	.word	0x00000000
        /*0070*/ 	.short	0x0002
        /*0072*/ 	.short	0x0010
        /*0074*/ 	.byte	0x00, 0xf5, 0x21, 0x00


	//----- nvinfo : EIATTR_KPARAM_INFO
	.align		4
.L_39:
        /*0078*/ 	.byte	0x04, 0x17
        /*007a*/ 	.short	(.L_41 - .L_40)
.L_40:
        /*007c*/ 	.word	0x00000000
        /*0080*/ 	.short	0x0001
        /*0082*/ 	.short	0x0008
        /*0084*/ 	.byte	0x00, 0xf5, 0x21, 0x00


	//----- nvinfo : EIATTR_KPARAM_INFO
	.align		4
.L_41:
        /*0088*/ 	.byte	0x04, 0x17
        /*008a*/ 	.short	(.L_43 - .L_42)
.L_42:
        /*008c*/ 	.word	0x00000000
        /*0090*/ 	.short	0x0000
        /*0092*/ 	.short	0x0000
        /*0094*/ 	.byte	0x00, 0xf5, 0x21, 0x00


	//----- nvinfo : EIATTR_SPARSE_MMA_MASK
	.align		4
.L_43:
        /*0098*/ 	.byte	0x03, 0x50
        /*009a*/ 	.short	0x0000


	//----- nvinfo : EIATTR_MAXREG_COUNT
	.align		4
        /*009c*/ 	.byte	0x03, 0x1b
        /*009e*/ 	.short	0x00ff


	//----- nvinfo : EIATTR_NUM_BARRIERS
	.align		4
        /*00a0*/ 	.byte	0x02, 0x4c
        /*00a2*/ 	.byte	0x01
	.zero		1


	//----- nvinfo : EIATTR_MERCURY_ISA_VERSION
	.align		4
        /*00a4*/ 	.byte	0x03, 0x5f
        /*00a6*/ 	.short	0x0101


	//----- nvinfo : EIATTR_INT_WARP_WIDE_INSTR_OFFSETS
	.align		4
        /*00a8*/ 	.byte	0x04, 0x31
        /*00aa*/ 	.short	(.L_45 - .L_44)


	//   ....[0]....
.L_44:
        /*00ac*/ 	.word	0x00001630


	//   ....[1]....
        /*00b0*/ 	.word	0x00001640


	//----- nvinfo : EIATTR_COOP_GROUP_MASK_REGIDS
	.align		4
.L_45:
        /*00b4*/ 	.byte	0x04, 0x29
        /*00b6*/ 	.short	(.L_47 - .L_46)


	//   ....[0]....
.L_46:
        /*00b8*/ 	.word	0xffffffff


	//   ....[1]....
        /*00bc*/ 	.word	0xffffffff


	//   ....[2]....
        /*00c0*/ 	.word	0xffffffff


	//   ....[3]....
        /*00c4*/ 	.word	0xffffffff


	//   ....[4]....
        /*00c8*/ 	.word	0xffffffff


	//   ....[5]....
        /*00cc*/ 	.word	0xffffffff


	//   ....[6]....
        /*00d0*/ 	.word	0xffffffff


	//   ....[7]....
        /*00d4*/ 	.word	0xffffffff


	//   ....[8]....
        /*00d8*/ 	.word	0xffffffff


	//   ....[9]....
        /*00dc*/ 	.word	0xffffffff


	//----- nvinfo : EIATTR_COOP_GROUP_INSTR_OFFSETS
	.align		4
.L_47:
        /*00e0*/ 	.byte	0x04, 0x28
        /*00e2*/ 	.short	(.L_49 - .L_48)


	//   ....[0]....
.L_48:
        /*00e4*/ 	.word	0x00001530


	//   ....[1]....
        /*00e8*/ 	.word	0x00001560


	//   ....[2]....
        /*00ec*/ 	.word	0x00001580


	//   ....[3]....
        /*00f0*/ 	.word	0x000015b0


	//   ....[4]....
        /*00f4*/ 	.word	0x000015e0


	//   ....[5]....
        /*00f8*/ 	.word	0x00001ec0


	//   ....[6]....
        /*00fc*/ 	.word	0x00001f20


	//   ....[7]....
        /*0100*/ 	.word	0x00001f40


	//   ....[8]....
        /*0104*/ 	.word	0x00001f60


	//   ....[9]....
        /*0108*/ 	.word	0x00001f80


	//----- nvinfo : EIATTR_VRC_CTA_INIT_COUNT
	.align		4
.L_49:
        /*010c*/ 	.byte	0x02, 0x4a
	.zero		1
	.zero		1


	//----- nvinfo : EIATTR_EXIT_INSTR_OFFSETS
	.align		4
        /*0110*/ 	.byte	0x04, 0x1c
        /*0112*/ 	.short	(.L_51 - .L_50)


	//   ....[0]....
.L_50:
        /*0114*/ 	.word	0x000001a0


	//   ....[1]....
        /*0118*/ 	.word	0x000025f0


	//   ....[2]....
        /*011c*/ 	.word	0x000031f0


	//----- nvinfo : EIATTR_CRS_STACK_SIZE
	.align		4
.L_51:
        /*0120*/ 	.byte	0x04, 0x1e
        /*0122*/ 	.short	(.L_53 - .L_52)
.L_52:
        /*0124*/ 	.word	0x00000000


	//----- nvinfo : EIATTR_CBANK_PARAM_SIZE
	.align		4
.L_53:
        /*0128*/ 	.byte	0x03, 0x19
        /*012a*/ 	.short	0x0034


	//----- nvinfo : EIATTR_PARAM_CBANK
	.align		4
        /*012c*/ 	.byte	0x04, 0x0a
        /*012e*/ 	.short	(.L_55 - .L_54)
	.align		4
.L_54:
        /*0130*/ 	.word	index@(.nv.constant0.steel_causal_attention_kernel)
        /*0134*/ 	.short	0x0380
        /*0136*/ 	.short	0x0034


	//----- nvinfo : EIATTR_SW_WAR
	.align		4
.L_55:
        /*0138*/ 	.byte	0x04, 0x36
        /*013a*/ 	.short	(.L_57 - .L_56)
.L_56:
        /*013c*/ 	.word	0x00000008
.L_57:


//--------------------- .nv.info.steel_attention_forward_fp16_kernel --------------------------
	.section	.nv.info.steel_attention_forward_fp16_kernel,"",@"SHT_CUDA_INFO"
	.sectionflags	@""
	.align	4


	//----- nvinfo : EIATTR_CUDA_API_VERSION
	.align		4
        /*0000*/ 	.byte	0x04, 0x37
        /*0002*/ 	.short	(.L_59 - .L_58)
.L_58:
        /*0004*/ 	.word	0x00000082


	//----- nvinfo : EIATTR_KPARAM_INFO
	.align		4
.L_59:
        /*0008*/ 	.byte	0x04, 0x17
        /*000a*/ 	.short	(.L_61 - .L_60)
.L_60:
        /*000c*/ 	.word	0x00000000
        /*0010*/ 	.short	0x0009
        /*0012*/ 	.short	0x0038
        /*0014*/ 	.byte	0x00, 0xf0, 0x11, 0x00


	//----- nvinfo : EIATTR_KPARAM_INFO
	.align		4
.L_61:
        /*0018*/ 	.byte	0x04, 0x17
        /*001a*/ 	.short	(.L_63 - .L_62)
.L_62:
        /*001c*/ 	.word	0x00000000
        /*0020*/ 	.short	0x0008
        /*0022*/ 	.short	0x0034
        /*0024*/ 	.byte	0x00, 0xf0, 0x11, 0x00


	//----- nvinfo : EIATTR_KPARAM_INFO
	.align		4
.L_63:
        /*0028*/ 	.byte	0x04, 0x17
        /*002a*/ 	.short	(.L_65 - .L_64)
.L_64:
        /*002c*/ 	.word	0x00000000
        /*0030*/ 	.short	0x0007
        /*0032*/ 	.short	0x0030
        /*0034*/ 	.byte	0x00, 0xf0, 0x11, 0x00


	//----- nvinfo : EIATTR_KPARAM_INFO
	.align		4
.L_65:
        /*0038*/ 	.byte	0x04, 0x17
        /*003a*/ 	.short	(.L_67 - .L_66)
.L_66:
        /*003c*/ 	.word	0x00000000
        /*0040*/ 	.short	0x0006
        /*0042*/ 	.short	0x002c
        /*0044*/ 	.byte	0x00, 0xf0, 0x11, 0x00


	//----- nvinfo : EIATTR_KPARAM_INFO
	.align		4
.L_67:
        /*0048*/ 	.byte	0x04, 0x17
        /*004a*/ 	.short	(.L_69 - .L_68)
.L_68:
        /*004c*/ 	.word	0x00000000
        /*0050*/ 	.short	0x0005
        /*0052*/ 	.short	0x0028
        /*0054*/ 	.byte	0x00, 0xf0, 0x11, 0x00


	//----- nvinfo : EIATTR_KPARAM_INFO
	.align		4
.L_69:
        /*0058*/ 	.byte	0x04, 0x17
        /*005a*/ 	.short	(.L_71 - .L_70)
.L_70:
        /*005c*/ 	.word	0x00000000
        /*0060*/ 	.short	0x0004
        /*0062*/ 	.short	0x0020
        /*0064*/ 	.byte	0x00, 0xf5, 0x21, 0x00


	//----- nvinfo : EIATTR_KPARAM_INFO
	.align		4
.L_71:
        /*0068*/ 	.byte	0x04, 0x17
        /*006a*/ 	.short	(.L_73 - .L_72)
.L_72:
        /*006c*/ 	.word	0x00000000
        /*0070*/ 	.short	0x0003
        /*0072*/ 	.short	0x0018
        /*0074*/ 	.byte	0x00, 0xf5, 0x21, 0x00


	//----- nvinfo : EIATTR_KPARAM_INFO
	.align		4
.L_73:
        /*0078*/ 	.byte	0x04, 0x17
        /*007a*/ 	.short	(.L_75 - .L_74)
.L_74:
        /*007c*/ 	.word	0x00000000
        /*0080*/ 	.short	0x0002
        /*0082*/ 	.short	0x0010
        /*0084*/ 	.byte	0x00, 0xf5, 0x21, 0x00


	//----- nvinfo : EIATTR_KPARAM_INFO
	.align		4
.L_75:
        /*0088*/ 	.byte	0x04, 0x17
        /*008a*/ 	.short	(.L_77 - .L_76)
.L_76:
        /*008c*/ 	.word	0x00000000
        /*0090*/ 	.short	0x0001
        /*0092*/ 	.short	0x0008
        /*0094*/ 	.byte	0x00, 0xf5, 0x21, 0x00


	//----- nvinfo : EIATTR_KPARAM_INFO
	.align		4
.L_77:
        /*0098*/ 	.byte	0x04, 0x17
        /*009a*/ 	.short	(.L_79 - .L_78)
.L_78:
        /*009c*/ 	.word	0x00000000
        /*00a0*/ 	.short	0x0000
        /*00a2*/ 	.short	0x0000
        /*00a4*/ 	.byte	0x00, 0xf5, 0x21, 0x00


	//----- nvinfo : EIATTR_SPARSE_MMA_MASK
	.align		4
.L_79:
        /*00a8*/ 	.byte	0x03, 0x50
        /*00aa*/ 	.short	0x0000


	//----- nvinfo : EIATTR_MAXREG_COUNT
	.align		4
        /*00ac*/ 	.byte	0x03, 0x1b
        /*00ae*/ 	.short	0x00ff


	//----- nvinfo : EIATTR_NUM_BARRIERS
	.align		4
        /*00b0*/ 	.byte	0x02, 0x4c
        /*00b2*/ 	.byte	0x01
	.zero		1


	//----- nvinfo : EIATTR_MERCURY_ISA_VERSION
	.align		4
        /*00b4*/ 	.byte	0x03, 0x5f
        /*00b6*/ 	.short	0x0101


	//----- nvinfo : EIATTR_INT_WARP_WIDE_INSTR_OFFSETS
	.align		4
        /*00b8*/ 	.byte	0x04, 0x31
        /*00ba*/ 	.short	(.L_81 - .L_80)


	//   ....[0]....
.L_80:
        /*00bc*/ 	.word	0x00001c80


	//   ....[1]....
        /*00c0*/ 	.word	0x00001c90


	//----- nvinfo : EIATTR_COOP_GROUP_MASK_REGIDS
	.align		4
.L_81:
        /*00c4*/ 	.byte	0x04, 0x29
        /*00c6*/ 	.short	(.L_83 - .L_82)


	//   ....[0]....
.L_82:
        /*00c8*/ 	.word	0xffffffff


	//   ....[1]....
        /*00cc*/ 	.word	0xffffffff


	//   ....[2]....
        /*00d0*/ 	.word	0xffffffff


	//   ....[3]....
        /*00d4*/ 	.word	0xffffffff


	//   ....[4]....
        /*00d8*/ 	.word	0xffffffff


	//   ....[5]....
        /*00dc*/ 	.word	0xffffffff


	//   ....[6]....
        /*00e0*/ 	.word	0xffffffff


	//   ....[7]....
        /*00e4*/ 	.word	0xffffffff


	//   ....[8]....
        /*00e8*/ 	.word	0xffffffff


	//   ....[9]....
        /*00ec*/ 	.word	0xffffffff


	//----- nvinfo : EIATTR_COOP_GROUP_INSTR_OFFSETS
	.align		4
.L_83:
        /*00f0*/ 	.byte	0x04, 0x28
        /*00f2*/ 	.short	(.L_85 - .L_84)


	//   ....[0]....
.L_84:
        /*00f4*/ 	.word	0x00001b70


	//   ....[1]....
        /*00f8*/ 	.word	0x00001bc0


	//   ....[2]....
        /*00fc*/ 	.word	0x00001be0


	//   ....[3]....
        /*0100*/ 	.word	0x00001c10


	//   ....[4]....
        /*0104*/ 	.word	0x00001c30


	//   ....[5]....
        /*0108*/ 	.word	0x00001f00


	//   ....[6]....
        /*010c*/ 	.word	0x00001f70


	//   ....[7]....
        /*0110*/ 	.word	0x00001fb0


	//   ....[8]....
        /*0114*/ 	.word	0x00001fd0


	//   ....[9]....
        /*0118*/ 	.word	0x00001ff0


	//----- nvinfo : EIATTR_VRC_CTA_INIT_COUNT
	.align		4
.L_85:
        /*011c*/ 	.byte	0x02, 0x4a
	.zero		1
	.zero		1


	//----- nvinfo : EIATTR_EXIT_INSTR_OFFSETS
	.align		4
        /*0120*/ 	.byte	0x04, 0x1c
        /*0122*/ 	.short	(.L_87 - .L_86)


	//   ....[0]....
.L_86:
        /*0124*/ 	.word	0x000001a0


	//   ....[1]....
        /*0128*/ 	.word	0x00002310


	//   ....[2]....
        /*012c*/ 	.word	0x00003060


	//----- nvinfo : EIATTR_CRS_STACK_SIZE
	.align		4
.L_87:
        /*0130*/ 	.byte	0x04, 0x1e
        /*0132*/ 	.short	(.L_89 - .L_88)
.L_88:
        /*0134*/ 	.word	0x00000000


	//----- nvinfo : EIATTR_CBANK_PARAM_SIZE
	.align		4
.L_89:
        /*0138*/ 	.byte	0x03, 0x19
        /*013a*/ 	.short	0x003c


	//----- nvinfo : EIATTR_PARAM_CBANK
	.align		4
        /*013c*/ 	.byte	0x04, 0x0a
        /*013e*/ 	.short	(.L_91 - .L_90)
	.align		4
.L_90:
        /*0140*/ 	.word	index@(.nv.constant0.steel_attention_forward_fp16_kernel)
        /*0144*/ 	.short	0x0380
        /*0146*/ 	.short	0x003c


	//----- nvinfo : EIATTR_SW_WAR
	.align		4
.L_91:
        /*0148*/ 	.byte	0x04, 0x36
        /*014a*/ 	.short	(.L_93 - .L_92)
.L_92:
        /*014c*/ 	.word	0x00000008
.L_93:


//--------------------- .nv.info.steel_attention_forward_kernel --------------------------
	.section	.nv.info.steel_attention_forward_kernel,"",@"SHT_CUDA_INFO"
	.sectionflags	@""
	.align	4


	//----- nvinfo : EIATTR_CUDA_API_VERSION
	.align		4
        /*0000*/ 	.byte	0x04, 0x37
        /*0002*/ 	.short	(.L_95 - .L_94)
.L_94:
        /*0004*/ 	.word	0x00000082


	//----- nvinfo : EIATTR_KPARAM_INFO
	.align		4
.L_95:
        /*0008*/ 	.byte	0x04, 0x17
        /*000a*/ 	.short	(.L_97 - .L_96)
.L_96:
        /*000c*/ 	.word	0x00000000
        /*0010*/ 	.short	0x0009
        /*0012*/ 	.short	0x0038
        /*0014*/ 	.byte	0x00, 0xf0, 0x11, 0x00


	//----- nvinfo : EIATTR_KPARAM_INFO
	.align		4
.L_97:
        /*0018*/ 	.byte	0x04, 0x17
        /*001a*/ 	.short	(.L_99 - .L_98)
.L_98:
        /*001c*/ 	.word	0x00000000
        /*0020*/ 	.short	0x0008
        /*0022*/ 	.short	0x0034
        /*0024*/ 	.byte	0x00, 0xf0, 0x11, 0x00


	//----- nvinfo : EIATTR_KPARAM_INFO
	.align		4
.L_99:
        /*0028*/ 	.byte	0x04, 0x17
        /*002a*/ 	.short	(.L_101 - .L_100)
.L_100:
        /*002c*/ 	.word	0x00000000
        /*0030*/ 	.short	0x0007
        /*0032*/ 	.short	0x0030
        /*0034*/ 	.byte	0x00, 0xf0, 0x11, 0x00


	//----- nvinfo : EIATTR_KPARAM_INFO
	.align		4
.L_101:
        /*0038*/ 	.byte	0x04, 0x17
        /*003a*/ 	.short	(.L_103 - .L_102)
.L_102:
        /*003c*/ 	.word	0x00000000
        /*0040*/ 	.short	0x0006
        /*0042*/ 	.short	0x002c
        /*0044*/ 	.byte	0x00, 0xf0, 0x11, 0x00


	//----- nvinfo : EIATTR_KPARAM_INFO
	.align		4
.L_103:
        /*0048*/ 	.byte	0x04, 0x17
        /*004a*/ 	.short	(.L_105 - .L_104)
.L_104:
        /*004c*/ 	.word	0x00000000
        /*0050*/ 	.short	0x0005
        /*0052*/ 	.short	0x0028
        /*0054*/ 	.byte	0x00, 0xf0, 0x11, 0x00


	//----- nvinfo : EIATTR_KPARAM_INFO
	.align		4
.L_105:
        /*0058*/ 	.byte	0x04, 0x17
        /*005a*/ 	.short	(.L_107 - .L_106)
.L_106:
        /*005c*/ 	.word	0x00000000
        /*0060*/ 	.short	0x0004
        /*0062*/ 	.short	0x0020
        /*0064*/ 	.byte	0x00, 0xf5, 0x21, 0x00


	//----- nvinfo : EIATTR_KPARAM_INFO
	.align		4
.L_107:
        /*0068*/ 	.byte	0x04, 0x17
        /*006a*/ 	.short	(.L_109 - .L_108)
.L_108:
        /*006c*/ 	.word	0x00000000
        /*0070*/ 	.short	0x0003
        /*0072*/ 	.short	0x0018
        /*0074*/ 	.byte	0x00, 0xf5, 0x21, 0x00


	//----- nvinfo : EIATTR_KPARAM_INFO
	.align		4
.L_109:
        /*0078*/ 	.byte	0x04, 0x17
        /*007a*/ 	.short	(.L_111 - .L_110)
.L_110:
        /*007c*/ 	.word	0x00000000
        /*0080*/ 	.short	0x0002
        /*0082*/ 	.short	0x0010
        /*0084*/ 	.byte	0x00, 0xf5, 0x21, 0x00


	//----- nvinfo : EIATTR_KPARAM_INFO
	.align		4
.L_111:
        /*0088*/ 	.byte	0x04, 0x17
        /*008a*/ 	.short	(.L_113 - .L_112)
.L_112:
        /*008c*/ 	.word	0x00000000
        /*0090*/ 	.short	0x0001
        /*0092*/ 	.short	0x0008
        /*0094*/ 	.byte	0x00, 0xf5, 0x21, 0x00


	//----- nvinfo : EIATTR_KPARAM_INFO
	.align		4
.L_113:
        /*0098*/ 	.byte	0x04, 0x17
        /*009a*/ 	.short	(.L_115 - .L_114)
.L_114:
        /*009c*/ 	.word	0x00000000
        /*00a0*/ 	.short	0x0000
        /*00a2*/ 	.short	0x0000
        /*00a4*/ 	.byte	0x00, 0xf5, 0x21, 0x00


	//----- nvinfo : EIATTR_SPARSE_MMA_MASK
	.align		4
.L_115:
        /*00a8*/ 	.byte	0x03, 0x50
        /*00aa*/ 	.short	0x0000


	//----- nvinfo : EIATTR_MAXREG_COUNT
	.align		4
        /*00ac*/ 	.byte	0x03, 0x1b
        /*00ae*/ 	.short	0x00ff


	//----- nvinfo : EIATTR_NUM_BARRIERS
	.align		4
        /*00b0*/ 	.byte	0x02, 0x4c
        /*00b2*/ 	.byte	0x01
	.zero		1


	//----- nvinfo : EIATTR_MERCURY_ISA_VERSION
	.align		4
        /*00b4*/ 	.byte	0x03, 0x5f
        /*00b6*/ 	.short	0x0101


	//----- nvinfo : EIATTR_INT_WARP_WIDE_INSTR_OFFSETS
	.align		4
        /*00b8*/ 	.byte	0x04, 0x31
        /*00ba*/ 	.short	(.L_117 - .L_116)


	//   ....[0]....
.L_116:
        /*00bc*/ 	.word	0x00001860


	//   ....[1]....
        /*00c0*/ 	.word	0x00001870


	//----- nvinfo : EIATTR_COOP_GROUP_MASK_REGIDS
	.align		4
.L_117:
        /*00c4*/ 	.byte	0x04, 0x29
        /*00c6*/ 	.short	(.L_119 - .L_118)


	//   ....[0]....
.L_118:
        /*00c8*/ 	.word	0xffffffff


	//   ....[1]....
        /*00cc*/ 	.word	0xffffffff


	//   ....[2]....
        /*00d0*/ 	.word	0xffffffff


	//   ....[3]....
        /*00d4*/ 	.word	0xffffffff


	//   ....[4]....
        /*00d8*/ 	.word	0xffffffff


	//   ....[5]....
        /*00dc*/ 	.word	0xffffffff


	//   ....[6]....
        /*00e0*/ 	.word	0xffffffff


	//   ....[7]....
        /*00e4*/ 	.word	0xffffffff


	//   ....[8]....
        /*00e8*/ 	.word	0xffffffff


	//   ....[9]....
        /*00ec*/ 	.word	0xffffffff


	//----- nvinfo : EIATTR_COOP_GROUP_INSTR_OFFSETS
	.align		4
.L_119:
        /*00f0*/ 	.byte	0x04, 0x28
        /*00f2*/ 	.short	(.L_121 - .L_120)


	//   ....[0]....
.L_120:
        /*00f4*/ 	.word	0x00001750


	//   ....[1]....
        /*00f8*/ 	.word	0x000017a0


	//   ....[2]....
        /*00fc*/ 	.word	0x000017c0


	//   ....[3]....
        /*0100*/ 	.word	0x000017f0


	//   ....[4]....
        /*0104*/ 	.word	0x00001810


	//   ....[5]....
        /*0108*/ 	.word	0x00001ae0


	//   ....[6]....
        /*010c*/ 	.word	0x00001b50


	//   ....[7]....
        /*0110*/ 	.word	0x00001b90


	//   ....[8]....
        /*0114*/ 	.word	0x00001bb0


	//   ....[9]....
        /*0118*/ 	.word	0x00001bd0


	//----- nvinfo : EIATTR_VRC_CTA_INIT_COUNT
	.align		4
.L_121:
        /*011c*/ 	.byte	0x02, 0x4a
	.zero		1
	.zero		1


	//----- nvinfo : EIATTR_EXIT_INSTR_OFFSETS
	.align		4
        /*0120*/ 	.byte	0x04, 0x1c
        /*0122*/ 	.short	(.L_123 - .L_122)


	//   ....[0]....
.L_122:
        /*0124*/ 	.word	0x000001a0


	//   ....[1]....
        /*0128*/ 	.word	0x00002bd0


	//   ....[2]....
        /*012c*/ 	.word	0x00002ca0


	//----- nvinfo : EIATTR_CRS_STACK_SIZE
	.align		4
.L_123:
        /*0130*/ 	.byte	0x04, 0x1e
        /*0132*/ 	.short	(.L_125 - .L_124)
.L_124:
        /*0134*/ 	.word	0x00000000


	//----- nvinfo : EIATTR_CBANK_PARAM_SIZE
	.align		4
.L_125:
        /*0138*/ 	.byte	0x03, 0x19
        /*013a*/ 	.short	0x003c


	//----- nvinfo : EIATTR_PARAM_CBANK
	.align		4
        /*013c*/ 	.byte	0x04, 0x0a
        /*013e*/ 	.short	(.L_127 - .L_126)
	.align		4
.L_126:
        /*0140*/ 	.word	index@(.nv.constant0.steel_attention_forward_kernel)
        /*0144*/ 	.short	0x0380
        /*0146*/ 	.short	0x003c


	//----- nvinfo : EIATTR_SW_WAR
	.align		4
.L_127:
        /*0148*/ 	.byte	0x04, 0x36
        /*014a*/ 	.short	(.L_129 - .L_128)
.L_128:
        /*014c*/ 	.word	0x00000008
.L_129:


//--------------------- .nv.callgraph             --------------------------
	.section	.nv.callgraph,"",@"SHT_CUDA_CALLGRAPH"
	.align	4
	.sectionentsize	8
	.align		4
        /*0000*/ 	.word	0x00000000
	.align		4
        /*0004*/ 	.word	0xffffffff
	.align		4
        /*0008*/ 	.word	0x00000000
	.align		4
        /*000c*/ 	.word	0xfffffffe
	.align		4
        /*0010*/ 	.word	0x00000000
	.align		4
        /*0014*/ 	.word	0xfffffffd
	.align		4
        /*0018*/ 	.word	0x00000000
	.align		4
        /*001c*/ 	.word	0xfffffffc


//--------------------- .text.steel_causal_attention_kernel --------------------------
	.section	.text.steel_causal_attention_kernel,"ax",@progbits
	.align	128
        .global         steel_causal_attention_kernel
        .type           steel_causal_attention_kernel,@function
        .size           steel_causal_attention_kernel,(.L_x_156 - steel_causal_attention_kernel)
        .other          steel_causal_attention_kernel,@"STO_CUDA_ENTRY STV_DEFAULT"
steel_causal_attention_kernel:
.text.steel_causal_attention_kernel:
[----:B------:R-:W-:Y:S08]  /*0000*/  LDC R1, c[0x0][0x37c] ;  /* 0x0000df00ff017b82 */ /* 0x000ff00000000800 */
[----:B------:R-:W0:Y:S08]  /*0010*/  LDC.64 R2, c[0x0][0x3a8] ;  /* 0x0000ea00ff027b82 */ /* 0x000e300000000a00 */
[----:B------:R-:W1:Y:S08]  /*0020*/  S2UR UR4, SR_CTAID.Z ;  /* 0x00000000000479c3 */ /* 0x000e700000002700 */
[----:B------:R-:W2:Y:S01]  /*0030*/  S2UR UR7, SR_CTAID.Y ;  /* 0x00000000000779c3 */ /* 0x000ea20000002600 */
[----:B0-----:R-:W0:Y:S01]  /*0040*/  I2F.U32.RP R0, R2 ;  /* 0x0000000200007306 */ /* 0x001e220000209000 */
[----:B------:R-:W-:-:S07]  /*0050*/  ISETP.NE.U32.AND P2, PT, R2, RZ, PT ;  /* 0x000000ff0200720c */ /* 0x000fce0003f45070 */
[----:B0-----:R-:W0:Y:S02]  /*0060*/  MUFU.RCP R0, R0 ;  /* 0x0000000000007308 */ /* 0x001e240000001000 */
[----:B0-----:R-:W-:-:S06]  /*0070*/  VIADD R4, R0, 0xffffffe ;  /* 0x0ffffffe00047836 */ /* 0x001fcc0000000000 */
[----:B------:R0:W3:Y:S02]  /*0080*/  F2I.FTZ.U32.TRUNC.NTZ R5, R4 ;  /* 0x0000000400057305 */ /* 0x0000e4000021f000 */
[----:B0-----:R-:W-:Y:S02]  /*0090*/  IMAD.MOV.U32 R4, RZ, RZ, RZ ;  /* 0x000000ffff047224 */ /* 0x001fe400078e00ff */
[----:B---3--:R-:W-:-:S04]  /*00a0*/  IMAD.MOV R7, RZ, RZ, -R5 ;  /* 0x000000ffff077224 */ /* 0x008fc800078e0a05 */
[----:B------:R-:W-:-:S04]  /*00b0*/  IMAD R7, R7, R2, RZ ;  /* 0x0000000207077224 */ /* 0x000fc800078e02ff */
[----:B------:R-:W-:Y:S01]  /*00c0*/  IMAD.HI.U32 R5, R5, R7, R4 ;  /* 0x0000000705057227 */ /* 0x000fe200078e0004 */
[----:B------:R-:W-:-:S05]  /*00d0*/  LOP3.LUT R4, RZ, R2, RZ, 0x33, !PT ;  /* 0x00000002ff047212 */ /* 0x000fca00078e33ff */
[----:B-1----:R-:W-:-:S05]  /*00e0*/  IMAD.HI.U32 R5, R5, UR4, RZ ;  /* 0x0000000405057c27 */ /* 0x002fca000f8e00ff */
[----:B------:R-:W-:-:S05]  /*00f0*/  IADD3 R7, PT, PT, -R5, RZ, RZ ;  /* 0x000000ff05077210 */ /* 0x000fca0007ffe1ff */
[----:B------:R-:W-:Y:S01]  /*0100*/  IMAD R7, R2, R7, UR4 ;  /* 0x0000000402077e24 */ /* 0x000fe2000f8e0207 */
[----:B------:R-:W0:Y:S04]  /*0110*/  LDCU UR4, c[0x0][0x3a4] ;  /* 0x00007480ff0477ac */ /* 0x000e280008000800 */
[----:B------:R-:W-:-:S13]  /*0120*/  ISETP.GE.U32.AND P0, PT, R7, R2, PT ;  /* 0x000000020700720c */ /* 0x000fda0003f06070 */
[----:B------:R-:W-:Y:S02]  /*0130*/  @P0 IMAD.IADD R7, R7, 0x1, -R2 ;  /* 0x0000000107070824 */ /* 0x000fe400078e0a02 */
[----:B------:R-:W-:-:S03]  /*0140*/  @P0 VIADD R5, R5, 0x1 ;  /* 0x0000000105050836 */ /* 0x000fc60000000000 */
[----:B------:R-:W-:-:S13]  /*0150*/  ISETP.GE.U32.AND P1, PT, R7, R2, PT ;  /* 0x000000020700720c */ /* 0x000fda0003f26070 */
[----:B------:R-:W-:-:S05]  /*0160*/  @P1 VIADD R5, R5, 0x1 ;  /* 0x0000000105051836 */ /* 0x000fca0000000000 */
[----:B------:R-:W-:-:S04]  /*0170*/  SEL R5, R4, R5, !P2 ;  /* 0x0000000504057207 */ /* 0x000fc80005000000 */
[----:B0-----:R-:W-:-:S04]  /*0180*/  ISETP.GE.U32.AND P0, PT, R5, UR4, PT ;  /* 0x0000000405007c0c */ /* 0x001fc8000bf06070 */
[----:B--2---:R-:W-:-:S13]  /*0190*/  ISETP.LE.U32.OR P0, PT, R3, UR7, P0 ;  /* 0x0000000703007c0c */ /* 0x004fda0008703470 */
[----:B------:R-:W-:Y:S05]  /*01a0*/  @P0 EXIT ;  /* 0x000000000000094d */ /* 0x000fea0003800000 */
[----:B------:R-:W0:Y:S01]  /*01b0*/  S2R R0, SR_TID.X ;  /* 0x0000000000007919 */ /* 0x000e220000002100 */
[----:B------:R-:W1:Y:S01]  /*01c0*/  LDC R16, c[0x0][0x3b0] ;  /* 0x0000ec00ff107b82 */ /* 0x000e620000000800 */
[-C--:B------:R-:W-:Y:S01]  /*01d0*/  IADD3 R6, PT, PT, R7, -R2.reuse, RZ ;  /* 0x8000000207067210 */ /* 0x080fe20007ffe0ff */
[----:B------:R-:W2:Y:S01]  /*01e0*/  LDCU.64 UR8, c[0x0][0x358] ;  /* 0x00006b00ff0877ac */ /* 0x000ea20008000a00 */
[----:B------:R-:W-:Y:S02]  /*01f0*/  BSSY.RECONVERGENT B0, `(.L_x_0) ;  /* 0x00000d9000007945 */ /* 0x000fe40003800200 */
[----:B------:R-:W-:Y:S01]  /*0200*/  @P2 SEL R4, R6, R7, P1 ;  /* 0x0000000706042207 */ /* 0x000fe20000800000 */
[----:B------:R-:W3:Y:S04]  /*0210*/  LDCU.64 UR10, c[0x0][0x390] ;  /* 0x00007200ff0a77ac */ /* 0x000ee80008000a00 */
[----:B------:R-:W-:Y:S01]  /*0220*/  IMAD R2, R5, R2, R4 ;  /* 0x0000000205027224 */ /* 0x000fe200078e0204 */
[----:B------:R-:W-:Y:S01]  /*0230*/  UIADD3 UR4, UPT, UPT, UR7, 0x1, URZ ;  /* 0x0000000107047890 */ /* 0x000fe2000fffe0ff */
[----:B-1----:R-:W-:-:S04]  /*0240*/  IMAD R3, R3, R16, RZ ;  /* 0x0000001003037224 */ /* 0x002fc800078e02ff */
[----:B------:R-:W-:Y:S02]  /*0250*/  IMAD R2, R2, R3, RZ ;  /* 0x0000000302027224 */ /* 0x000fe400078e02ff */
[----:B------:R-:W-:Y:S01]  /*0260*/  IMAD R3, R16, UR7, RZ ;  /* 0x0000000710037c24 */ /* 0x000fe2000f8e02ff */
[----:B0-----:R-:W-:-:S04]  /*0270*/  ISETP.GT.U32.AND P0, PT, R0, UR7, PT ;  /* 0x0000000700007c0c */ /* 0x001fc8000bf04070 */
[----:B------:R-:W-:-:S05]  /*0280*/  IADD3 R3, P1, PT, R3, R2, RZ ;  /* 0x0000000203037210 */ /* 0x000fca0007f3e0ff */
[----:B------:R-:W-:-:S04]  /*0290*/  IMAD.X R4, RZ, RZ, RZ, P1 ;  /* 0x000000ffff047224 */ /* 0x000fc800008e06ff */
[----:B--23--:R-:W-:Y:S05]  /*02a0*/  @P0 BRA `(.L_x_1) ;  /* 0x0000000c00340947 */ /* 0x00cfea0003800000 */
[----:B------:R-:W0:Y:S01]  /*02b0*/  LDC R5, c[0x0][0x360] ;  /* 0x0000d800ff057b82 */ /* 0x000e220000000800 */
[----:B------:R-:W-:-:S13]  /*02c0*/  ISETP.NE.AND P0, PT, R16, RZ, PT ;  /* 0x000000ff1000720c */ /* 0x000fda0003f05270 */
[----:B------:R-:W-:Y:S05]  /*02d0*/  @P0 BRA `(.L_x_2) ;  /* 0x0000000400380947 */ /* 0x000fea0003800000 */
[----:B0-----:R-:W0:Y:S01]  /*02e0*/  I2F.U32.RP R11, R5 ;  /* 0x00000005000b7306 */ /* 0x001e220000209000 */
[----:B------:R-:W-:Y:S01]  /*02f0*/  IADD3 R8, PT, PT, R0, R5, RZ ;  /* 0x0000000500087210 */ /* 0x000fe20007ffe0ff */
[----:B------:R-:W1:Y:S01]  /*0300*/  LDCU UR5, c[0x0][0x3a0] ;  /* 0x00007400ff0577ac */ /* 0x000e620008000800 */
[----:B------:R-:W-:Y:S01]  /*0310*/  ISETP.NE.U32.AND P2, PT, R5, RZ, PT ;  /* 0x000000ff0500720c */ /* 0x000fe20003f45070 */
[----:B------:R-:W-:Y:S01]  /*0320*/  BSSY.RECONVERGENT B1, `(.L_x_3) ;  /* 0x000002a000017945 */ /* 0x000fe20003800200 */
[C---:B------:R-:W-:Y:S02]  /*0330*/  ISETP.GT.U32.AND P0, PT, R8.reuse, UR7, PT ;  /* 0x0000000708007c0c */ /* 0x040fe4000bf04070 */
[----:B------:R-:W-:Y:S01]  /*0340*/  VIMNMX.U32 R9, PT, PT, R8, UR4, !PT ;  /* 0x0000000408097c48 */ /* 0x000fe2000ffe0000 */
[----:B0-----:R-:W0:Y:S02]  /*0350*/  MUFU.RCP R11, R11 ;  /* 0x0000000b000b7308 */ /* 0x001e240000001000 */
[----:B0-----:R-:W-:-:S06]  /*0360*/  VIADD R6, R11, 0xffffffe ;  /* 0x0ffffffe0b067836 */ /* 0x001fcc0000000000 */
[----:B------:R0:W2:Y:S02]  /*0370*/  F2I.FTZ.U32.TRUNC.NTZ R7, R6 ;  /* 0x0000000600077305 */ /* 0x0000a4000021f000 */
[----:B0-----:R-:W-:Y:S02]  /*0380*/  IMAD.MOV.U32 R6, RZ, RZ, RZ ;  /* 0x000000ffff067224 */ /* 0x001fe400078e00ff */
[----:B--2---:R-:W-:-:S04]  /*0390*/  IMAD.MOV R10, RZ, RZ, -R7 ;  /* 0x000000ffff0a7224 */ /* 0x004fc800078e0a07 */
[----:B------:R-:W-:Y:S01]  /*03a0*/  IMAD R13, R10, R5, RZ ;  /* 0x000000050a0d7224 */ /* 0x000fe200078e02ff */
[----:B------:R-:W-:-:S03]  /*03b0*/  SEL R10, RZ, 0x1, P0 ;  /* 0x00000001ff0a7807 */ /* 0x000fc60000000000 */
[----:B------:R-:W-:Y:S01]  /*03c0*/  IMAD.HI.U32 R7, R7, R13, R6 ;  /* 0x0000000d07077227 */ /* 0x000fe200078e0006 */
[----:B------:R-:W-:-:S05]  /*03d0*/  IADD3 R8, PT, PT, R9, -R8, -R10 ;  /* 0x8000000809087210 */ /* 0x000fca0007ffe80a */
[----:B------:R-:W-:-:S04]  /*03e0*/  IMAD.HI.U32 R7, R7, R8, RZ ;  /* 0x0000000807077227 */ /* 0x000fc800078e00ff */
[----:B------:R-:W-:-:S04]  /*03f0*/  IMAD.MOV R6, RZ, RZ, -R7 ;  /* 0x000000ffff067224 */ /* 0x000fc800078e0a07 */
[----:B------:R-:W-:-:S05]  /*0400*/  IMAD R8, R5, R6, R8 ;  /* 0x0000000605087224 */ /* 0x000fca00078e0208 */
[----:B------:R-:W-:-:S13]  /*0410*/  ISETP.GE.U32.AND P0, PT, R8, R5, PT ;  /* 0x000000050800720c */ /* 0x000fda0003f06070 */
[----:B------:R-:W-:Y:S01]  /*0420*/  @P0 IMAD.IADD R8, R8, 0x1, -R5 ;  /* 0x0000000108080824 */ /* 0x000fe200078e0a05 */
[----:B------:R-:W-:-:S04]  /*0430*/  @P0 IADD3 R7, PT, PT, R7, 0x1, RZ ;  /* 0x0000000107070810 */ /* 0x000fc80007ffe0ff */
[----:B------:R-:W-:Y:S01]  /*0440*/  ISETP.GE.U32.AND P1, PT, R8, R5, PT ;  /* 0x000000050800720c */ /* 0x000fe20003f26070 */
[----:B------:R-:W-:-:S12]  /*0450*/  IMAD.MOV.U32 R8, RZ, RZ, R0 ;  /* 0x000000ffff087224 */ /* 0x000fd800078e0000 */
[----:B------:R-:W-:Y:S01]  /*0460*/  @P1 VIADD R7, R7, 0x1 ;  /* 0x0000000107071836 */ /* 0x000fe20000000000 */
[----:B------:R-:W-:-:S05]  /*0470*/  @!P2 LOP3.LUT R7, RZ, R5, RZ, 0x33, !PT ;  /* 0x00000005ff07a212 */ /* 0x000fca00078e33ff */
[----:B------:R-:W-:-:S05]  /*0480*/  IMAD.IADD R10, R10, 0x1, R7 ;  /* 0x000000010a0a7824 */ /* 0x000fca00078e0207 */
[C---:B------:R-:W-:Y:S02]  /*0490*/  LOP3.LUT R6, R10.reuse, 0x3, RZ, 0xc0, !PT ;  /* 0x000000030a067812 */ /* 0x040fe400078ec0ff */
[----:B------:R-:W-:Y:S02]  /*04a0*/  ISETP.GE.U32.AND P1, PT, R10, 0x3, PT ;  /* 0x000000030a00780c */ /* 0x000fe40003f26070 */
[----:B------:R-:W-:Y:S01]  /*04b0*/  ISETP.NE.AND P0, PT, R6, 0x3, PT ;  /* 0x000000030600780c */ /* 0x000fe20003f05270 */
[----:B-1----:R-:W-:-:S12]  /*04c0*/  FMUL R6, RZ, UR5 ;  /* 0x00000005ff067c20 */ /* 0x002fd80008400000 */
[----:B------:R-:W-:Y:S05]  /*04d0*/  @!P0 BRA `(.L_x_4) ;  /* 0x0000000000388947 */ /* 0x000fea0003800000 */
[----:B------:R-:W0:Y:S01]  /*04e0*/  S2R R11, SR_CgaCtaId ;  /* 0x00000000000b7919 */ /* 0x000e220000008800 */
[----:B------:R-:W-:Y:S01]  /*04f0*/  MOV R7, 0x400 ;  /* 0x0000040000077802 */ /* 0x000fe20000000f00 */
[----:B------:R-:W-:-:S03]  /*0500*/  IMAD.MOV.U32 R9, RZ, RZ, RZ ;  /* 0x000000ffff097224 */ /* 0x000fc600078e00ff */
[----:B------:R-:W-:Y:S01]  /*0510*/  IADD3 R8, PT, PT, R7, 0x10, RZ ;  /* 0x0000001007087810 */ /* 0x000fe20007ffe0ff */
[----:B------:R-:W-:-:S05]  /*0520*/  VIADD R7, R10, 0x1 ;  /* 0x000000010a077836 */ /* 0x000fca0000000000 */
[----:B------:R-:W-:Y:S02]  /*0530*/  LOP3.LUT R10, R7, 0x3, RZ, 0xc0, !PT ;  /* 0x00000003070a7812 */ /* 0x000fe400078ec0ff */
[----:B0-----:R-:W-:Y:S01]  /*0540*/  LEA R11, R11, R8, 0x18 ;  /* 0x000000080b0b7211 */ /* 0x001fe200078ec0ff */
[----:B------:R-:W-:-:S07]  /*0550*/  IMAD.MOV.U32 R8, RZ, RZ, R0 ;  /* 0x000000ffff087224 */ /* 0x000fce00078e0000 */
.L_x_5:
[----:B------:R-:W-:Y:S01]  /*0560*/  LEA R7, R8, R11, 0x2 ;  /* 0x0000000b08077211 */ /* 0x000fe200078e10ff */
[----:B------:R-:W-:Y:S02]  /*0570*/  VIADD R9, R9, 0x1 ;  /* 0x0000000109097836 */ /* 0x000fe40000000000 */
[----:B------:R-:W-:Y:S02]  /*0580*/  IMAD.IADD R8, R5, 0x1, R8 ;  /* 0x0000000105087824 */ /* 0x000fe400078e0208 */
[----:B------:R0:W-:Y:S01]  /*0590*/  STS [R7], R6 ;  /* 0x0000000607007388 */ /* 0x0001e20000000800 */
[----:B------:R-:W-:-:S13]  /*05a0*/  ISETP.NE.AND P0, PT, R9, R10, PT ;  /* 0x0000000a0900720c */ /* 0x000fda0003f05270 */
[----:B0-----:R-:W-:Y:S05]  /*05b0*/  @P0 BRA `(.L_x_5) ;  /* 0xfffffffc00e80947 */ /* 0x001fea000383ffff */
.L_x_4:
[----:B------:R-:W-:Y:S05]  /*05c0*/  BSYNC.RECONVERGENT B1 ;  /* 0x0000000000017941 */ /* 0x000fea0003800200 */
.L_x_3:
[----:B------:R-:W-:Y:S05]  /*05d0*/  @!P1 BRA `(.L_x_1) ;  /* 0x0000000800689947 */ /* 0x000fea0003800000 */
[----:B------:R-:W0:Y:S01]  /*05e0*/  S2R R10, SR_CgaCtaId ;  /* 0x00000000000a7919 */ /* 0x000e220000008800 */
[----:B------:R-:W-:-:S05]  /*05f0*/  MOV R7, 0x400 ;  /* 0x0000040000077802 */ /* 0x000fca0000000f00 */
[----:B------:R-:W-:-:S05]  /*0600*/  VIADD R7, R7, 0x10 ;  /* 0x0000001007077836 */ /* 0x000fca0000000000 */
[----:B0-----:R-:W-:-:S04]  /*0610*/  LEA R13, R10, R7, 0x18 ;  /* 0x000000070a0d7211 */ /* 0x001fc800078ec0ff */
[----:B------:R-:W-:Y:S02]  /*0620*/  LEA R7, R8, R13, 0x2 ;  /* 0x0000000d08077211 */ /* 0x000fe400078e10ff */
[----:B------:R-:W-:-:S03]  /*0630*/  LEA R8, R5, R8, 0x2 ;  /* 0x0000000805087211 */ /* 0x000fc600078e10ff */
[C---:B------:R-:W-:Y:S01]  /*0640*/  IMAD R9, R5.reuse, 0x4, R7 ;  /* 0x0000000405097824 */ /* 0x040fe200078e0207 */
[----:B------:R0:W-:Y:S01]  /*0650*/  STS [R7], R6 ;  /* 0x0000000607007388 */ /* 0x0001e20000000800 */
[----:B------:R-:W-:Y:S02]  /*0660*/  ISETP.GT.U32.AND P0, PT, R8, UR7, PT ;  /* 0x0000000708007c0c */ /* 0x000fe4000bf04070 */
[C---:B------:R-:W-:Y:S01]  /*0670*/  IMAD R10, R5.reuse, 0x4, R9 ;  /* 0x00000004050a7824 */ /* 0x040fe200078e0209 */
[----:B------:R0:W-:Y:S03]  /*0680*/  STS [R9], R6 ;  /* 0x0000000609007388 */ /* 0x0001e60000000800 */
[----:B------:R-:W-:Y:S01]  /*0690*/  IMAD R11, R5, 0x4, R10 ;  /* 0x00000004050b7824 */ /* 0x000fe200078e020a */
[----:B------:R0:W-:Y:S04]  /*06a0*/  STS [R10], R6 ;  /* 0x000000060a007388 */ /* 0x0001e80000000800 */
[----:B------:R0:W-:Y:S02]  /*06b0*/  STS [R11], R6 ;  /* 0x000000060b007388 */ /* 0x0001e40000000800 */
[----:B------:R-:W-:Y:S05]  /*06c0*/  @P0 BRA `(.L_x_1) ;  /* 0x00000008002c0947 */ /* 0x000fea0003800000 */
[----:B------:R-:W-:Y:S01]  /*06d0*/  BSSY.RECONVERGENT B1, `(.L_x_6) ;  /* 0x000000d000017945 */ /* 0x000fe20003800200 */
[----:B0-----:R-:W-:-:S07]  /*06e0*/  IMAD.MOV.U32 R10, RZ, RZ, R8 ;  /* 0x000000ffff0a7224 */ /* 0x001fce00078e0008 */
.L_x_7:
[----:B0-----:R-:W-:Y:S02]  /*06f0*/  IMAD R7, R10, 0x4, R13 ;  /* 0x000000040a077824 */ /* 0x001fe400078e020d */
[C---:B------:R-:W-:Y:S02]  /*0700*/  IMAD R10, R5.reuse, 0x4, R10 ;  /* 0x00000004050a7824 */ /* 0x040fe400078e020a */
[C---:B------:R-:W-:Y:S01]  /*0710*/  IMAD R8, R5.reuse, 0x4, R7 ;  /* 0x0000000405087824 */ /* 0x040fe200078e0207 */
[----:B------:R0:W-:Y:S02]  /*0720*/  STS [R7], R6 ;  /* 0x0000000607007388 */ /* 0x0001e40000000800 */
[----:B------:R-:W-:Y:S02]  /*0730*/  ISETP.GT.U32.AND P0, PT, R10, UR7, PT ;  /* 0x000000070a007c0c */ /* 0x000fe4000bf04070 */
[C---:B------:R-:W-:Y:S01]  /*0740*/  LEA R9, R5.reuse, R8, 0x2 ;  /* 0x0000000805097211 */ /* 0x040fe200078e10ff */
[----:B------:R0:W-:Y:S04]  /*0750*/  STS [R8], R6 ;  /* 0x0000000608007388 */ /* 0x0001e80000000800 */
[----:B------:R-:W-:Y:S01]  /*0760*/  IMAD R11, R5, 0x4, R9 ;  /* 0x00000004050b7824 */ /* 0x000fe200078e0209 */
[----:B------:R0:W-:Y:S04]  /*0770*/  STS [R9], R6 ;  /* 0x0000000609007388 */ /* 0x0001e80000000800 */
[----:B------:R0:W-:Y:S01]  /*0780*/  STS [R11], R6 ;  /* 0x000000060b007388 */ /* 0x0001e20000000800 */
[----:B------:R-:W-:Y:S05]  /*0790*/  @!P0 BRA `(.L_x_7) ;  /* 0xfffffffc00d48947 */ /* 0x000fea000383ffff */
[----:B------:R-:W-:Y:S05]  /*07a0*/  BSYNC.RECONVERGENT B1 ;  /* 0x0000000000017941 */ /* 0x000fea0003800200 */
.L_x_6:
[----:B------:R-:W-:Y:S05]  /*07b0*/  BRA `(.L_x_1) ;  /* 0x0000000400f07947 */ /* 0x000fea0003800000 */
.L_x_2:
[C---:B------:R-:W-:Y:S02]  /*07c0*/  LOP3.LUT R14, R16.reuse, 0x7, RZ, 0xc0, !PT ;  /* 0x00000007100e7812 */ /* 0x040fe400078ec0ff */
[C---:B------:R-:W-:Y:S02]  /*07d0*/  LOP3.LUT R15, R16.reuse, 0x3, RZ, 0xc0, !PT ;  /* 0x00000003100f7812 */ /* 0x040fe400078ec0ff */
[----:B------:R-:W-:Y:S01]  /*07e0*/  LOP3.LUT R16, R16, 0xfffffff8, RZ, 0xc0, !PT ;  /* 0xfffffff810107812 */ /* 0x000fe200078ec0ff */
[----:B------:R-:W-:Y:S01]  /*07f0*/  VIADD R6, R14, 0xffffffff ;  /* 0xffffffff0e067836 */ /* 0x000fe20000000000 */
[----:B------:R-:W-:-:S04]  /*0800*/  MOV R18, R0 ;  /* 0x0000000000127202 */ /* 0x000fc80000000f00 */
[----:B------:R-:W-:-:S13]  /*0810*/  ISETP.GE.U32.AND P0, PT, R6, 0x3, PT ;  /* 0x000000030600780c */ /* 0x000fda0003f06070 */
.L_x_12:
[----:B------:R-:W1:Y:S01]  /*0820*/  LDC R11, c[0x0][0x3b0] ;  /* 0x0000ec00ff0b7b82 */ /* 0x000e620000000800 */
[----:B------:R-:W-:Y:S02]  /*0830*/  IMAD.MOV.U32 R17, RZ, RZ, RZ ;  /* 0x000000ffff117224 */ /* 0x000fe400078e00ff */
[----:B------:R-:W-:Y:S01]  /*0840*/  IMAD.MOV.U32 R21, RZ, RZ, RZ ;  /* 0x000000ffff157224 */ /* 0x000fe200078e00ff */
[----:B-1----:R-:W-:Y:S01]  /*0850*/  ISETP.GE.U32.AND P1, PT, R11, 0x8, PT ;  /* 0x000000080b00780c */ /* 0x002fe20003f26070 */
[----:B------:R-:W-:-:S05]  /*0860*/  IMAD R7, R18, R11, RZ ;  /* 0x0000000b12077224 */ /* 0x000fca00078e02ff */
[----:B------:R-:W-:-:S05]  /*0870*/  IADD3 R20, P2, PT, R7, R2, RZ ;  /* 0x0000000207147210 */ /* 0x000fca0007f5e0ff */
[----:B------:R-:W-:Y:S02]  /*0880*/  IMAD.X R19, RZ, RZ, RZ, P2 ;  /* 0x000000ffff137224 */ /* 0x000fe400010e06ff */
[----:B------:R-:W-:Y:S06]  /*0890*/  @!P1 BRA `(.L_x_8) ;  /* 0x00000000009c9947 */ /* 0x000fec0003800000 */
[----:B------:R-:W-:Y:S02]  /*08a0*/  HFMA2 R17, -RZ, RZ, 0, 0 ;  /* 0x00000000ff117431 */ /* 0x000fe400000001ff */
[----:B------:R-:W-:-:S07]  /*08b0*/  IMAD.MOV.U32 R13, RZ, RZ, RZ ;  /* 0x000000ffff0d7224 */ /* 0x000fce00078e00ff */
.L_x_9:
[----:B------:R-:W1:Y:S01]  /*08c0*/  LDC.64 R8, c[0x0][0x388] ;  /* 0x0000e200ff087b82 */ /* 0x000e620000000a00 */
[C---:B------:R-:W-:Y:S02]  /*08d0*/  IADD3 R12, P1, PT, R13.reuse, R3, RZ ;  /* 0x000000030d0c7210 */ /* 0x040fe40007f3e0ff */
[----:B------:R-:W-:-:S03]  /*08e0*/  IADD3 R7, P2, PT, R13, R20, RZ ;  /* 0x000000140d077210 */ /* 0x000fc60007f5e0ff */
[----:B------:R-:W-:Y:S02]  /*08f0*/  IMAD.X R21, RZ, RZ, R4, P1 ;  /* 0x000000ffff157224 */ /* 0x000fe400008e0604 */
[----:B------:R-:W-:Y:S01]  /*0900*/  IMAD.X R10, RZ, RZ, R19, P2 ;  /* 0x000000ffff0a7224 */ /* 0x000fe200010e0613 */
[----:B------:R-:W-:-:S04]  /*0910*/  LEA R6, P2, R7, UR10, 0x2 ;  /* 0x0000000a07067c11 */ /* 0x000fc8000f8410ff */
[----:B------:R-:W-:-:S05]  /*0920*/  LEA.HI.X R7, R7, UR11, R10, 0x2, P2 ;  /* 0x0000000b07077c11 */ /* 0x000fca00090f140a */
[----:B------:R-:W2:Y:S04]  /*0930*/  LDG.E.CONSTANT R22, desc[UR8][R6.64] ;  /* 0x0000000806167981 */ /* 0x000ea8000c1e9900 */
[----:B------:R-:W3:Y:S01]  /*0940*/  LDG.E.CONSTANT R24, desc[UR8][R6.64+0x4] ;  /* 0x0000040806187981 */ /* 0x000ee2000c1e9900 */
[----:B-1----:R-:W-:-:S03]  /*0950*/  LEA R8, P1, R12, R8, 0x2 ;  /* 0x000000080c087211 */ /* 0x002fc600078210ff */
[----:B------:R-:W4:Y:S01]  /*0960*/  LDG.E.CONSTANT R25, desc[UR8][R6.64+0x14] ;  /* 0x0000140806197981 */ /* 0x000f22000c1e9900 */
[----:B------:R-:W-:-:S03]  /*0970*/  LEA.HI.X R9, R12, R9, R21, 0x2, P1 ;  /* 0x000000090c097211 */ /* 0x000fc600008f1415 */
[----:B------:R-:W5:Y:S04]  /*0980*/  LDG.E.CONSTANT R12, desc[UR8][R6.64+0x8] ;  /* 0x00000808060c7981 */ /* 0x000f68000c1e9900 */
[----:B------:R-:W2:Y:S04]  /*0990*/  LDG.E.CONSTANT R10, desc[UR8][R8.64] ;  /* 0x00000008080a7981 */ /* 0x000ea8000c1e9900 */
[----:B------:R-:W3:Y:S04]  /*09a0*/  LDG.E.CONSTANT R23, desc[UR8][R8.64+0x4] ;  /* 0x0000040808177981 */ /* 0x000ee8000c1e9900 */
[----:B------:R-:W5:Y:S04]  /*09b0*/  LDG.E.CONSTANT R21, desc[UR8][R8.64+0x8] ;  /* 0x0000080808157981 */ /* 0x000f68000c1e9900 */
[----:B------:R-:W4:Y:S04]  /*09c0*/  LDG.E.CONSTANT R28, desc[UR8][R8.64+0x18] ;  /* 0x00001808081c7981 */ /* 0x000f28000c1e9900 */
[----:B------:R-:W4:Y:S01]  /*09d0*/  LDG.E.CONSTANT R27, desc[UR8][R8.64+0x1c] ;  /* 0x00001c08081b7981 */ /* 0x000f22000c1e9900 */
[----:B--2---:R-:W-:-:S03]  /*09e0*/  FFMA R22, R10, R22, R17 ;  /* 0x000000160a167223 */ /* 0x004fc60000000011 */
[----:B------:R-:W2:Y:S01]  /*09f0*/  LDG.E.CONSTANT R10, desc[UR8][R6.64+0xc] ;  /* 0x00000c08060a7981 */ /* 0x000ea2000c1e9900 */
[----:B---3--:R-:W-:-:S03]  /*0a00*/  FFMA R24, R23, R24, R22 ;  /* 0x0000001817187223 */ /* 0x008fc60000000016 */
[----:B------:R-:W2:Y:S04]  /*0a10*/  LDG.E.CONSTANT R17, desc[UR8][R8.64+0xc] ;  /* 0x00000c0808117981 */ /* 0x000ea8000c1e9900 */
[----:B------:R-:W3:Y:S01]  /*0a20*/  LDG.E.CONSTANT R23, desc[UR8][R6.64+0x10] ;  /* 0x0000100806177981 */ /* 0x000ee2000c1e9900 */
[----:B-----5:R-:W-:-:S03]  /*0a30*/  FFMA R26, R21, R12, R24 ;  /* 0x0000000c151a7223 */ /* 0x020fc60000000018 */
[----:B------:R-:W3:Y:S04]  /*0a40*/  LDG.E.CONSTANT R22, desc[UR8][R8.64+0x10] ;  /* 0x0000100808167981 */ /* 0x000ee8000c1e9900 */
[----:B------:R-:W4:Y:S04]  /*0a50*/  LDG.E.CONSTANT R24, desc[UR8][R8.64+0x14] ;  /* 0x0000140808187981 */ /* 0x000f28000c1e9900 */
[----:B------:R-:W5:Y:S04]  /*0a60*/  LDG.E.CONSTANT R12, desc[UR8][R6.64+0x18] ;  /* 0x00001808060c7981 */ /* 0x000f68000c1e9900 */
[----:B------:R-:W5:Y:S01]  /*0a70*/  LDG.E.CONSTANT R21, desc[UR8][R6.64+0x1c] ;  /* 0x00001c0806157981 */ /* 0x000f62000c1e9900 */
[----:B------:R-:W-:-:S04]  /*0a80*/  IADD3 R13, PT, PT, R13, 0x8, RZ ;  /* 0x000000080d0d7810 */ /* 0x000fc80007ffe0ff */
[----:B------:R-:W-:Y:S01]  /*0a90*/  ISETP.NE.AND P1, PT, R13, R16, PT ;  /* 0x000000100d00720c */ /* 0x000fe20003f25270 */
[----:B--2---:R-:W-:-:S04]  /*0aa0*/  FFMA R17, R17, R10, R26 ;  /* 0x0000000a11117223 */ /* 0x004fc8000000001a */
[----:B---3--:R-:W-:-:S04]  /*0ab0*/  FFMA R17, R22, R23, R17 ;  /* 0x0000001716117223 */ /* 0x008fc80000000011 */
[----:B----4-:R-:W-:-:S04]  /*0ac0*/  FFMA R17, R24, R25, R17 ;  /* 0x0000001918117223 */ /* 0x010fc80000000011 */
[----:B-----5:R-:W-:-:S04]  /*0ad0*/  FFMA R12, R28, R12, R17 ;  /* 0x0000000c1c0c7223 */ /* 0x020fc80000000011 */
[----:B------:R-:W-:Y:S01]  /*0ae0*/  FFMA R17, R27, R21, R12 ;  /* 0x000000151b117223 */ /* 0x000fe2000000000c */
[----:B------:R-:W-:Y:S06]  /*0af0*/  @P1 BRA `(.L_x_9) ;  /* 0xfffffffc00701947 */ /* 0x000fec000383ffff */
[----:B------:R-:W-:-:S07]  /*0b00*/  IMAD.MOV.U32 R21, RZ, RZ, R16 ;  /* 0x000000ffff157224 */ /* 0x000fce00078e0010 */
.L_x_8:
[----:B------:R-:W-:-:S13]  /*0b10*/  ISETP.NE.AND P1, PT, R14, RZ, PT ;  /* 0x000000ff0e00720c */ /* 0x000fda0003f25270 */
[----:B------:R-:W-:Y:S05]  /*0b20*/  @!P1 BRA `(.L_x_10) ;  /* 0x0000000000e89947 */ /* 0x000fea0003800000 */
[----:B------:R-:W-:Y:S01]  /*0b30*/  ISETP.NE.AND P1, PT, R15, RZ, PT ;  /* 0x000000ff0f00720c */ /* 0x000fe20003f25270 */
[----:B------:R-:W-:-:S12]  /*0b40*/  @!P0 BRA `(.L_x_11) ;  /* 0x00000000005c8947 */ /* 0x000fd80003800000 */
[----:B------:R-:W1:Y:S01]  /*0b50*/  LDC.64 R6, c[0x0][0x388] ;  /* 0x0000e200ff067b82 */ /* 0x000e620000000a00 */
[----:B------:R-:W2:Y:S01]  /*0b60*/  LDCU.64 UR12, c[0x0][0x390] ;  /* 0x00007200ff0c77ac */ /* 0x000ea20008000a00 */
[C---:B------:R-:W-:Y:S02]  /*0b70*/  IADD3 R12, P2, PT, R21.reuse, R3, RZ ;  /* 0x00000003150c7210 */ /* 0x040fe40007f5e0ff */
[----:B------:R-:W-:-:S03]  /*0b80*/  IADD3 R9, P3, PT, R21, R20, RZ ;  /* 0x0000001415097210 */ /* 0x000fc60007f7e0ff */
[----:B------:R-:W-:Y:S02]  /*0b90*/  IMAD.X R13, RZ, RZ, R4, P2 ;  /* 0x000000ffff0d7224 */ /* 0x000fe400010e0604 */
[----:B------:R-:W-:Y:S01]  /*0ba0*/  IMAD.X R10, RZ, RZ, R19, P3 ;  /* 0x000000ffff0a7224 */ /* 0x000fe200018e0613 */
[----:B--2---:R-:W-:-:S04]  /*0bb0*/  LEA R8, P3, R9, UR12, 0x2 ;  /* 0x0000000c09087c11 */ /* 0x004fc8000f8610ff */
[----:B------:R-:W-:Y:S02]  /*0bc0*/  LEA.HI.X R9, R9, UR13, R10, 0x2, P3 ;  /* 0x0000000d09097c11 */ /* 0x000fe400098f140a */
[----:B-1----:R-:W-:-:S03]  /*0bd0*/  LEA R6, P2, R12, R6, 0x2 ;  /* 0x000000060c067211 */ /* 0x002fc600078410ff */
[----:B------:R-:W2:Y:S01]  /*0be0*/  LDG.E.CONSTANT R22, desc[UR8][R8.64+0x4] ;  /* 0x0000040808167981 */ /* 0x000ea2000c1e9900 */
[----:B------:R-:W-:-:S03]  /*0bf0*/  LEA.HI.X R7, R12, R7, R13, 0x2, P2 ;  /* 0x000000070c077211 */ /* 0x000fc600010f140d */
[----:B------:R-:W3:Y:S04]  /*0c00*/  LDG.E.CONSTANT R12, desc[UR8][R8.64] ;  /* 0x00000008080c7981 */ /* 0x000ee8000c1e9900 */
[----:B------:R-:W3:Y:S04]  /*0c10*/  LDG.E.CONSTANT R10, desc[UR8][R6.64] ;  /* 0x00000008060a7981 */ /* 0x000ee8000c1e9900 */
[----:B------:R-:W2:Y:S04]  /*0c20*/  LDG.E.CONSTANT R13, desc[UR8][R6.64+0x4] ;  /* 0x00000408060d7981 */ /* 0x000ea8000c1e9900 */
[----:B------:R-:W4:Y:S04]  /*0c30*/  LDG.E.CONSTANT R24, desc[UR8][R8.64+0x8] ;  /* 0x0000080808187981 */ /* 0x000f28000c1e9900 */
[----:B------:R-:W4:Y:S04]  /*0c40*/  LDG.E.CONSTANT R23, desc[UR8][R6.64+0x8] ;  /* 0x0000080806177981 */ /* 0x000f28000c1e9900 */
[----:B------:R-:W5:Y:S04]  /*0c50*/  LDG.E.CONSTANT R26, desc[UR8][R8.64+0xc] ;  /* 0x00000c08081a7981 */ /* 0x000f68000c1e9900 */
[----:B------:R-:W5:Y:S01]  /*0c60*/  LDG.E.CONSTANT R25, desc[UR8][R6.64+0xc] ;  /* 0x00000c0806197981 */ /* 0x000f62000c1e9900 */
[----:B------:R-:W-:Y:S01]  /*0c70*/  IADD3 R21, PT, PT, R21, 0x4, RZ ;  /* 0x0000000415157810 */ /* 0x000fe20007ffe0ff */
[----:B---3--:R-:W-:-:S04]  /*0c80*/  FFMA R10, R10, R12, R17 ;  /* 0x0000000c0a0a7223 */ /* 0x008fc80000000011 */
[----:B--2---:R-:W-:-:S04]  /*0c90*/  FFMA R10, R13, R22, R10 ;  /* 0x000000160d0a7223 */ /* 0x004fc8000000000a */
[----:B----4-:R-:W-:-:S04]  /*0ca0*/  FFMA R10, R23, R24, R10 ;  /* 0x00000018170a7223 */ /* 0x010fc8000000000a */
[----:B-----5:R-:W-:-:S07]  /*0cb0*/  FFMA R17, R25, R26, R10 ;  /* 0x0000001a19117223 */ /* 0x020fce000000000a */
.L_x_11:
[----:B------:R-:W-:Y:S05]  /*0cc0*/  @!P1 BRA `(.L_x_10) ;  /* 0x0000000000809947 */ /* 0x000fea0003800000 */
[----:B------:R-:W-:Y:S02]  /*0cd0*/  ISETP.NE.AND P2, PT, R15, 0x1, PT ;  /* 0x000000010f00780c */ /* 0x000fe40003f45270 */
[----:B------:R-:W-:-:S11]  /*0ce0*/  LOP3.LUT P1, RZ, R11, 0x1, RZ, 0xc0, !PT ;  /* 0x000000010bff7812 */ /* 0x000fd6000782c0ff */
[----:B------:R-:W1:Y:S01]  /*0cf0*/  @P2 LDC.64 R8, c[0x0][0x388] ;  /* 0x0000e200ff082b82 */ /* 0x000e620000000a00 */
[CC--:B------:R-:W-:Y:S02]  /*0d00*/  @P2 IADD3 R23, P4, PT, R21.reuse, R3.reuse, RZ ;  /* 0x0000000315172210 */ /* 0x0c0fe40007f9e0ff */
[CC--:B------:R-:W-:Y:S01]  /*0d10*/  @P2 IADD3 R22, P3, PT, R21.reuse, R20.reuse, RZ ;  /* 0x0000001415162210 */ /* 0x0c0fe20007f7e0ff */
[----:B------:R-:W-:Y:S02]  /*0d20*/  @P2 VIADD R21, R21, 0x2 ;  /* 0x0000000215152836 */ /* 0x000fe40000000000 */
[----:B------:R-:W-:Y:S02]  /*0d30*/  @P2 IMAD.X R24, RZ, RZ, R4, P4 ;  /* 0x000000ffff182224 */ /* 0x000fe400020e0604 */
[----:B------:R-:W2:Y:S01]  /*0d40*/  @P2 LDC.64 R10, c[0x0][0x390] ;  /* 0x0000e400ff0a2b82 */ /* 0x000ea20000000a00 */
[C---:B------:R-:W-:Y:S02]  /*0d50*/  @P1 IADD3 R20, P4, PT, R21.reuse, R20, RZ ;  /* 0x0000001415141210 */ /* 0x040fe40007f9e0ff */
[----:B------:R-:W-:-:S05]  /*0d60*/  @P1 IADD3 R21, P5, PT, R21, R3, RZ ;  /* 0x0000000315151210 */ /* 0x000fca0007fbe0ff */
[----:B------:R-:W3:Y:S08]  /*0d70*/  @P1 LDC.64 R12, c[0x0][0x388] ;  /* 0x0000e200ff0c1b82 */ /* 0x000ef00000000a00 */
[----:B------:R-:W4:Y:S01]  /*0d80*/  @P1 LDC.64 R6, c[0x0][0x390] ;  /* 0x0000e400ff061b82 */ /* 0x000f220000000a00 */
[----:B-1----:R-:W-:-:S04]  /*0d90*/  @P2 LEA R8, P6, R23, R8, 0x2 ;  /* 0x0000000817082211 */ /* 0x002fc800078c10ff */
[----:B------:R-:W-:Y:S01]  /*0da0*/  @P2 LEA.HI.X R9, R23, R9, R24, 0x2, P6 ;  /* 0x0000000917092211 */ /* 0x000fe200030f1418 */
[--C-:B------:R-:W-:Y:S01]  /*0db0*/  @P2 IMAD.X R23, RZ, RZ, R19.reuse, P3 ;  /* 0x000000ffff172224 */ /* 0x100fe200018e0613 */
[----:B------:R-:W-:Y:S01]  /*0dc0*/  @P1 IADD3.X R24, PT, PT, RZ, R4, RZ, P5, !PT ;  /* 0x00000004ff181210 */ /* 0x000fe20002ffe4ff */
[----:B------:R-:W-:Y:S01]  /*0dd0*/  @P1 IMAD.X R19, RZ, RZ, R19, P4 ;  /* 0x000000ffff131224 */ /* 0x000fe200020e0613 */
[----:B--2---:R-:W-:-:S04]  /*0de0*/  @P2 LEA R10, P6, R22, R10, 0x2 ;  /* 0x0000000a160a2211 */ /* 0x004fc800078c10ff */
[----:B------:R-:W-:Y:S02]  /*0df0*/  @P2 LEA.HI.X R11, R22, R11, R23, 0x2, P6 ;  /* 0x0000000b160b2211 */ /* 0x000fe400030f1417 */
[----:B------:R-:W2:Y:S01]  /*0e00*/  @P2 LDG.E.CONSTANT R22, desc[UR8][R8.64] ;  /* 0x0000000808162981 */ /* 0x000ea2000c1e9900 */
[----:B---3--:R-:W-:-:S04]  /*0e10*/  @P1 LEA R12, P3, R21, R12, 0x2 ;  /* 0x0000000c150c1211 */ /* 0x008fc800078610ff */
[----:B------:R-:W-:Y:S02]  /*0e20*/  @P1 LEA.HI.X R13, R21, R13, R24, 0x2, P3 ;  /* 0x0000000d150d1211 */ /* 0x000fe400018f1418 */
[----:B------:R-:W2:Y:S01]  /*0e30*/  @P2 LDG.E.CONSTANT R21, desc[UR8][R10.64] ;  /* 0x000000080a152981 */ /* 0x000ea2000c1e9900 */
[----:B----4-:R-:W-:-:S03]  /*0e40*/  @P1 LEA R6, P3, R20, R6, 0x2 ;  /* 0x0000000614061211 */ /* 0x010fc600078610ff */
[----:B------:R-:W3:Y:S01]  /*0e50*/  @P1 LDG.E.CONSTANT R12, desc[UR8][R12.64] ;  /* 0x000000080c0c1981 */ /* 0x000ee2000c1e9900 */
[----:B------:R-:W-:-:S03]  /*0e60*/  @P1 LEA.HI.X R7, R20, R7, R19, 0x2, P3 ;  /* 0x0000000714071211 */ /* 0x000fc600018f1413 */
[----:B------:R-:W4:Y:S04]  /*0e70*/  @P2 LDG.E.CONSTANT R20, desc[UR8][R8.64+0x4] ;  /* 0x0000040808142981 */ /* 0x000f28000c1e9900 */
[----:B------:R-:W4:Y:S04]  /*0e80*/  @P2 LDG.E.CONSTANT R19, desc[UR8][R10.64+0x4] ;  /* 0x000004080a132981 */ /* 0x000f28000c1e9900 */
[----:B------:R-:W3:Y:S01]  /*0e90*/  @P1 LDG.E.CONSTANT R6, desc[UR8][R6.64] ;  /* 0x0000000806061981 */ /* 0x000ee2000c1e9900 */
[----:B--2---:R-:W-:-:S04]  /*0ea0*/  @P2 FFMA R21, R22, R21, R17 ;  /* 0x0000001516152223 */ /* 0x004fc80000000011 */
[----:B----4-:R-:W-:-:S04]  /*0eb0*/  @P2 FFMA R17, R20, R19, R21 ;  /* 0x0000001314112223 */ /* 0x010fc80000000015 */
[----:B---3--:R-:W-:-:S07]  /*0ec0*/  @P1 FFMA R17, R12, R6, R17 ;  /* 0x000000060c111223 */ /* 0x008fce0000000011 */
.L_x_10:
[----:B------:R-:W1:Y:S01]  /*0ed0*/  S2UR UR6, SR_CgaCtaId ;  /* 0x00000000000679c3 */ /* 0x000e620000008800 */
[----:B------:R-:W2:Y:S01]  /*0ee0*/  LDCU UR12, c[0x0][0x3a0] ;  /* 0x00007400ff0c77ac */ /* 0x000ea20008000800 */
[----:B------:R-:W-:Y:S02]  /*0ef0*/  UMOV UR5, 0x400 ;  /* 0x0000040000057882 */ /* 0x000fe40000000000 */
[----:B------:R-:W-:Y:S01]  /*0f00*/  UIADD3 UR5, UPT, UPT, UR5, 0x10, URZ ;  /* 0x0000001005057890 */ /* 0x000fe2000fffe0ff */
[----:B--2---:R-:W-:-:S03]  /*0f10*/  FMUL R17, R17, UR12 ;  /* 0x0000000c11117c20 */ /* 0x004fc60008400000 */
[----:B-1----:R-:W-:-:S06]  /*0f20*/  ULEA UR5, UR6, UR5, 0x18 ;  /* 0x0000000506057291 */ /* 0x002fcc000f8ec0ff */
[----:B------:R-:W-:Y:S01]  /*0f30*/  LEA R6, R18, UR5, 0x2 ;  /* 0x0000000512067c11 */ /* 0x000fe2000f8e10ff */
[----:B0-----:R-:W-:-:S04]  /*0f40*/  IMAD.IADD R18, R5, 0x1, R18 ;  /* 0x0000000105127824 */ /* 0x001fc800078e0212 */
[----:B------:R1:W-:Y:S01]  /*0f50*/  STS [R6], R17 ;  /* 0x0000001106007388 */ /* 0x0003e20000000800 */
[----:B------:R-:W-:-:S13]  /*0f60*/  ISETP.GT.U32.AND P1, PT, R18, UR7, PT ;  /* 0x0000000712007c0c */ /* 0x000fda000bf24070 */
[----:B-1----:R-:W-:Y:S05]  /*0f70*/  @!P1 BRA `(.L_x_12) ;  /* 0xfffffff800289947 */ /* 0x002fea000383ffff */
.L_x_1:
[----:B------:R-:W-:Y:S05]  /*0f80*/  BSYNC.RECONVERGENT B0 ;  /* 0x0000000000007941 */ /* 0x000fea0003800200 */
.L_x_0:
[----:B------:R-:W1:Y:S01]  /*0f90*/  LDCU UR5, c[0x0][0x3ac] ;  /* 0x00007580ff0577ac */ /* 0x000e620008000800 */
[----:B------:R-:W-:Y:S01]  /*0fa0*/  VIADD R5, R0, UR4 ;  /* 0x0000000400057c36 */ /* 0x000fe20008000000 */
[----:B------:R-:W-:Y:S04]  /*0fb0*/  BSSY.RECONVERGENT B0, `(.L_x_13) ;  /* 0x000000e000007945 */ /* 0x000fe80003800200 */
[----:B-1----:R-:W-:-:S13]  /*0fc0*/  ISETP.GE.U32.AND P0, PT, R5, UR5, PT ;  /* 0x0000000505007c0c */ /* 0x002fda000bf06070 */
[----:B------:R-:W-:Y:S05]  /*0fd0*/  @P0 BRA `(.L_x_14) ;  /* 0x00000000002c0947 */ /* 0x000fea0003800000 */
[----:B0-----:R-:W0:Y:S01]  /*0fe0*/  S2R R7, SR_CgaCtaId ;  /* 0x0000000000077919 */ /* 0x001e220000008800 */
[----:B------:R-:W1:Y:S01]  /*0ff0*/  LDC R8, c[0x0][0x360] ;  /* 0x0000d800ff087b82 */ /* 0x000e620000000800 */
[----:B------:R-:W-:-:S04]  /*1000*/  MOV R6, 0x400 ;  /* 0x0000040000067802 */ /* 0x000fc80000000f00 */
[----:B------:R-:W-:-:S04]  /*1010*/  IADD3 R6, PT, PT, R6, 0x10, RZ ;  /* 0x0000001006067810 */ /* 0x000fc80007ffe0ff */
[----:B0-----:R-:W-:Y:S01]  /*1020*/  LEA R10, R7, R6, 0x18 ;  /* 0x00000006070a7211 */ /* 0x001fe200078ec0ff */
[----:B------:R-:W-:-:S07]  /*1030*/  IMAD.MOV.U32 R7, RZ, RZ, -0x319194d8 ;  /* 0xce6e6b28ff077424 */ /* 0x000fce00078e00ff */
.L_x_15:
[----:B------:R-:W-:Y:S02]  /*1040*/  IMAD R6, R5, 0x4, R10 ;  /* 0x0000000405067824 */ /* 0x000fe400078e020a */
[----:B-1----:R-:W-:-:S03]  /*1050*/  IMAD.IADD R5, R8, 0x1, R5 ;  /* 0x0000000108057824 */ /* 0x002fc600078e0205 */
[----:B------:R2:W-:Y:S02]  /*1060*/  STS [R6], R7 ;  /* 0x0000000706007388 */ /* 0x0005e40000000800 */
[----:B------:R-:W-:-:S13]  /*1070*/  ISETP.GE.U32.AND P0, PT, R5, UR5, PT ;  /* 0x0000000505007c0c */ /* 0x000fda000bf06070 */
[----:B--2---:R-:W-:Y:S05]  /*1080*/  @!P0 BRA `(.L_x_15) ;  /* 0xfffffffc00ec8947 */ /* 0x004fea000383ffff */
.L_x_14:
[----:B------:R-:W-:Y:S05]  /*1090*/  BSYNC.RECONVERGENT B0 ;  /* 0x0000000000007941 */ /* 0x000fea0003800200 */
.L_x_13:
[----:B------:R-:W-:Y:S01]  /*10a0*/  BAR.SYNC.DEFER_BLOCKING 0x0 ;  /* 0x0000000000007b1d */ /* 0x000fe20000010000 */
[----:B------:R-:W-:Y:S02]  /*10b0*/  ISETP.GT.U32.AND P0, PT, R0, UR7, PT ;  /* 0x0000000700007c0c */ /* 0x000fe4000bf04070 */
[----:B0-----:R-:W-:-:S03]  /*10c0*/  MOV R7, 0xd01502f9 ;  /* 0xd01502f900077802 */ /* 0x001fc60000000f00 */
[----:B------:R-:W-:Y:S08]  /*10d0*/  BSSY.RECONVERGENT B0, `(.L_x_16) ;  /* 0x0000045000007945 */ /* 0x000ff00003800200 */
[----:B------:R-:W-:Y:S05]  /*10e0*/  @P0 BRA `(.L_x_17) ;  /* 0x00000004000c0947 */ /* 0x000fea0003800000 */
[----:B------:R-:W0:Y:S01]  /*10f0*/  LDC R5, c[0x0][0x360] ;  /* 0x0000d800ff057b82 */ /* 0x000e220000000800 */
[----:B------:R-:W-:Y:S01]  /*1100*/  BSSY.RECONVERGENT B1, `(.L_x_18) ;  /* 0x000002f000017945 */ /* 0x000fe20003800200 */
[----:B0-----:R-:W0:Y:S01]  /*1110*/  I2F.U32.RP R11, R5 ;  /* 0x00000005000b7306 */ /* 0x001e220000209000 */
[----:B------:R-:W-:Y:S01]  /*1120*/  IMAD.IADD R8, R0, 0x1, R5 ;  /* 0x0000000100087824 */ /* 0x000fe200078e0205 */
[----:B------:R-:W-:-:S04]  /*1130*/  ISETP.NE.U32.AND P2, PT, R5, RZ, PT ;  /* 0x000000ff0500720c */ /* 0x000fc80003f45070 */
[C---:B------:R-:W-:Y:S02]  /*1140*/  ISETP.GT.U32.AND P0, PT, R8.reuse, UR7, PT ;  /* 0x0000000708007c0c */ /* 0x040fe4000bf04070 */
[----:B------:R-:W-:Y:S01]  /*1150*/  VIMNMX.U32 R9, PT, PT, R8, UR4, !PT ;  /* 0x0000000408097c48 */ /* 0x000fe2000ffe0000 */
[----:B0-----:R-:W0:Y:S02]  /*1160*/  MUFU.RCP R11, R11 ;  /* 0x0000000b000b7308 */ /* 0x001e240000001000 */
[----:B0-----:R-:W-:-:S06]  /*1170*/  VIADD R6, R11, 0xffffffe ;  /* 0x0ffffffe0b067836 */ /* 0x001fcc0000000000 */
[----:B------:R0:W1:Y:S02]  /*1180*/  F2I.FTZ.U32.TRUNC.NTZ R7, R6 ;  /* 0x0000000600077305 */ /* 0x000064000021f000 */
[----:B0-----:R-:W-:Y:S02]  /*1190*/  HFMA2 R6, -RZ, RZ, 0, 0 ;  /* 0x00000000ff067431 */ /* 0x001fe400000001ff */
[----:B-1----:R-:W-:-:S04]  /*11a0*/  IMAD.MOV R10, RZ, RZ, -R7 ;  /* 0x000000ffff0a7224 */ /* 0x002fc800078e0a07 */
        /* <DEDUP_REMOVED lines=8> */
[----:B------:R-:W-:Y:S02]  /*1230*/  @P0 IMAD.IADD R8, R8, 0x1, -R5 ;  /* 0x0000000108080824 */ /* 0x000fe400078e0a05 */
[----:B------:R-:W-:-:S03]  /*1240*/  @P0 VIADD R7, R7, 0x1 ;  /* 0x0000000107070836 */ /* 0x000fc60000000000 */
[----:B------:R-:W-:-:S13]  /*1250*/  ISETP.GE.U32.AND P1, PT, R8, R5, PT ;  /* 0x000000050800720c */ /* 0x000fda0003f26070 */
[----:B------:R-:W-:Y:S02]  /*1260*/  @P1 IADD3 R7, PT, PT, R7, 0x1, RZ ;  /* 0x0000000107071810 */ /* 0x000fe40007ffe0ff */
[----:B------:R-:W-:-:S05]  /*1270*/  @!P2 LOP3.LUT R7, RZ, R5, RZ, 0x33, !PT ;  /* 0x00000005ff07a212 */ /* 0x000fca00078e33ff */
[----:B------:R-:W-:Y:S02]  /*1280*/  IMAD.IADD R8, R10, 0x1, R7 ;  /* 0x000000010a087824 */ /* 0x000fe400078e0207 */
[----:B------:R-:W-:-:S03]  /*1290*/  IMAD.MOV.U32 R7, RZ, RZ, -0x2feafd07 ;  /* 0xd01502f9ff077424 */ /* 0x000fc600078e00ff */
[C---:B------:R-:W-:Y:S02]  /*12a0*/  LOP3.LUT R6, R8.reuse, 0x3, RZ, 0xc0, !PT ;  /* 0x0000000308067812 */ /* 0x040fe400078ec0ff */
[----:B------:R-:W-:Y:S02]  /*12b0*/  ISETP.GE.U32.AND P1, PT, R8, 0x3, PT ;  /* 0x000000030800780c */ /* 0x000fe40003f26070 */
[----:B------:R-:W-:Y:S01]  /*12c0*/  ISETP.NE.AND P0, PT, R6, 0x3, PT ;  /* 0x000000030600780c */ /* 0x000fe20003f05270 */
[----:B------:R-:W-:-:S12]  /*12d0*/  IMAD.MOV.U32 R6, RZ, RZ, R0 ;  /* 0x000000ffff067224 */ /* 0x000fd800078e0000 */
[----:B------:R-:W-:Y:S05]  /*12e0*/  @!P0 BRA `(.L_x_19) ;  /* 0x0000000000408947 */ /* 0x000fea0003800000 */
[----:B------:R-:W0:Y:S01]  /*12f0*/  S2R R7, SR_CgaCtaId ;  /* 0x0000000000077919 */ /* 0x000e220000008800 */
[----:B------:R-:W-:Y:S01]  /*1300*/  MOV R6, 0x400 ;  /* 0x0000040000067802 */ /* 0x000fe20000000f00 */
[----:B------:R-:W-:Y:S02]  /*1310*/  VIADD R8, R8, 0x1 ;  /* 0x0000000108087836 */ /* 0x000fe40000000000 */
[----:B------:R-:W-:Y:S01]  /*1320*/  IMAD.MOV.U32 R9, RZ, RZ, RZ ;  /* 0x000000ffff097224 */ /* 0x000fe200078e00ff */
[----:B------:R-:W-:Y:S02]  /*1330*/  IADD3 R6, PT, PT, R6, 0x10, RZ ;  /* 0x0000001006067810 */ /* 0x000fe40007ffe0ff */
[----:B------:R-:W-:Y:S02]  /*1340*/  LOP3.LUT R10, R8, 0x3, RZ, 0xc0, !PT ;  /* 0x00000003080a7812 */ /* 0x000fe400078ec0ff */
[----:B0-----:R-:W-:Y:S01]  /*1350*/  LEA R11, R7, R6, 0x18 ;  /* 0x00000006070b7211 */ /* 0x001fe200078ec0ff */
[----:B------:R-:W-:Y:S01]  /*1360*/  IMAD.MOV.U32 R7, RZ, RZ, -0x2feafd07 ;  /* 0xd01502f9ff077424 */ /* 0x000fe200078e00ff */
[----:B------:R-:W-:-:S07]  /*1370*/  MOV R6, R0 ;  /* 0x0000000000067202 */ /* 0x000fce0000000f00 */
.L_x_20:
[----:B------:R-:W-:Y:S02]  /*1380*/  IMAD R8, R6, 0x4, R11 ;  /* 0x0000000406087824 */ /* 0x000fe400078e020b */
[----:B------:R-:W-:Y:S02]  /*1390*/  VIADD R9, R9, 0x1 ;  /* 0x0000000109097836 */ /* 0x000fe40000000000 */
[----:B------:R-:W-:Y:S02]  /*13a0*/  IMAD.IADD R6, R5, 0x1, R6 ;  /* 0x0000000105067824 */ /* 0x000fe400078e0206 */
[----:B------:R-:W0:Y:S01]  /*13b0*/  LDS R8, [R8] ;  /* 0x0000000008087984 */ /* 0x000e220000000800 */
[----:B------:R-:W-:Y:S02]  /*13c0*/  ISETP.NE.AND P0, PT, R9, R10, PT ;  /* 0x0000000a0900720c */ /* 0x000fe40003f05270 */
[----:B0-----:R-:W-:-:S11]  /*13d0*/  FMNMX R7, R8, R7, !PT ;  /* 0x0000000708077209 */ /* 0x001fd60007800000 */
[----:B------:R-:W-:Y:S05]  /*13e0*/  @P0 BRA `(.L_x_20) ;  /* 0xfffffffc00e40947 */ /* 0x000fea000383ffff */
.L_x_19:
[----:B------:R-:W-:Y:S05]  /*13f0*/  BSYNC.RECONVERGENT B1 ;  /* 0x0000000000017941 */ /* 0x000fea0003800200 */
.L_x_18:
[----:B------:R-:W-:Y:S05]  /*1400*/  @!P1 BRA `(.L_x_17) ;  /* 0x0000000000449947 */ /* 0x000fea0003800000 */
[----:B------:R-:W0:Y:S01]  /*1410*/  S2R R9, SR_CgaCtaId ;  /* 0x0000000000097919 */ /* 0x000e220000008800 */
[----:B------:R-:W-:-:S04]  /*1420*/  MOV R8, 0x400 ;  /* 0x0000040000087802 */ /* 0x000fc80000000f00 */
[----:B------:R-:W-:-:S04]  /*1430*/  IADD3 R8, PT, PT, R8, 0x10, RZ ;  /* 0x0000001008087810 */ /* 0x000fc80007ffe0ff */
[----:B0-----:R-:W-:-:S07]  /*1440*/  LEA R11, R9, R8, 0x18 ;  /* 0x00000008090b7211 */ /* 0x001fce00078ec0ff */
.L_x_21:
[----:B------:R-:W-:Y:S02]  /*1450*/  IMAD R8, R6, 0x4, R11 ;  /* 0x0000000406087824 */ /* 0x000fe400078e020b */
[C---:B------:R-:W-:Y:S02]  /*1460*/  IMAD R6, R5.reuse, 0x4, R6 ;  /* 0x0000000405067824 */ /* 0x040fe400078e0206 */
[C---:B------:R-:W-:Y:S02]  /*1470*/  IMAD R10, R5.reuse, 0x4, R8 ;  /* 0x00000004050a7824 */ /* 0x040fe400078e0208 */
[----:B------:R-:W-:Y:S01]  /*1480*/  LDS R8, [R8] ;  /* 0x0000000008087984 */ /* 0x000fe20000000800 */
[----:B------:R-:W-:Y:S01]  /*1490*/  ISETP.GT.U32.AND P0, PT, R6, UR7, PT ;  /* 0x0000000706007c0c */ /* 0x000fe2000bf04070 */
[C---:B------:R-:W-:Y:S02]  /*14a0*/  IMAD R12, R5.reuse, 0x4, R10 ;  /* 0x00000004050c7824 */ /* 0x040fe400078e020a */
[----:B------:R-:W0:Y:S03]  /*14b0*/  LDS R10, [R10] ;  /* 0x000000000a0a7984 */ /* 0x000e260000000800 */
[----:B------:R-:W-:-:S02]  /*14c0*/  LEA R9, R5, R12, 0x2 ;  /* 0x0000000c05097211 */ /* 0x000fc400078e10ff */
[----:B------:R-:W-:Y:S04]  /*14d0*/  LDS R12, [R12] ;  /* 0x000000000c0c7984 */ /* 0x000fe80000000800 */
[----:B------:R-:W1:Y:S01]  /*14e0*/  LDS R9, [R9] ;  /* 0x0000000009097984 */ /* 0x000e620000000800 */
[----:B0-----:R-:W-:-:S04]  /*14f0*/  FMNMX3 R7, R7, R8, R10, !PT ;  /* 0x0000000807077276 */ /* 0x001fc8000780000a */
[----:B-1----:R-:W-:Y:S01]  /*1500*/  FMNMX3 R7, R7, R12, R9, !PT ;  /* 0x0000000c07077276 */ /* 0x002fe20007800009 */
[----:B------:R-:W-:Y:S06]  /*1510*/  @!P0 BRA `(.L_x_21) ;  /* 0xfffffffc00cc8947 */ /* 0x000fec000383ffff */
.L_x_17:
[----:B------:R-:W-:Y:S05]  /*1520*/  BSYNC.RECONVERGENT B0 ;  /* 0x0000000000007941 */ /* 0x000fea0003800200 */
.L_x_16:
[----:B------:R-:W0:Y:S01]  /*1530*/  SHFL.DOWN PT, R6, R7, 0x10, 0x1f ;  /* 0x0a001f0007067f89 */ /* 0x000e2200000e0000 */
[----:B------:R-:W-:Y:S01]  /*1540*/  BSSY.RECONVERGENT B0, `(.L_x_22) ;  /* 0x0000017000007945 */ /* 0x000fe20003800200 */
[----:B0-----:R-:W-:-:S05]  /*1550*/  FMNMX R8, R6, R7, !PT ;  /* 0x0000000706087209 */ /* 0x001fca0007800000 */
[----:B------:R-:W0:Y:S02]  /*1560*/  SHFL.DOWN PT, R5, R8, 0x8, 0x1f ;  /* 0x09001f0008057f89 */ /* 0x000e2400000e0000 */
[----:B0-----:R-:W-:-:S05]  /*1570*/  FMNMX R9, R8, R5, !PT ;  /* 0x0000000508097209 */ /* 0x001fca0007800000 */
[----:B------:R-:W0:Y:S02]  /*1580*/  SHFL.DOWN PT, R6, R9, 0x4, 0x1f ;  /* 0x08801f0009067f89 */ /* 0x000e2400000e0000 */
[----:B0-----:R-:W-:Y:S02]  /*1590*/  FMNMX R10, R9, R6, !PT ;  /* 0x00000006090a7209 */ /* 0x001fe40007800000 */
[----:B------:R-:W-:-:S03]  /*15a0*/  LOP3.LUT P0, R6, R0, 0x1f, RZ, 0xc0, !PT ;  /* 0x0000001f00067812 */ /* 0x000fc6000780c0ff */
[----:B------:R-:W0:Y:S02]  /*15b0*/  SHFL.DOWN PT, R5, R10, 0x2, 0x1f ;  /* 0x08401f000a057f89 */ /* 0x000e2400000e0000 */
[----:B0-----:R-:W-:Y:S02]  /*15c0*/  FMNMX R11, R10, R5, !PT ;  /* 0x000000050a0b7209 */ /* 0x001fe40007800000 */
[----:B------:R-:W0:Y:S03]  /*15d0*/  S2R R5, SR_CgaCtaId ;  /* 0x0000000000057919 */ /* 0x000e260000008800 */
[----:B------:R-:W1:Y:S02]  /*15e0*/  SHFL.DOWN PT, R12, R11, 0x1, 0x1f ;  /* 0x08201f000b0c7f89 */ /* 0x000e6400000e0000 */
[----:B-1----:R-:W-:Y:S01]  /*15f0*/  FMNMX R12, R11, R12, !PT ;  /* 0x0000000c0b0c7209 */ /* 0x002fe20007800000 */
[----:B------:R-:W-:Y:S06]  /*1600*/  @P0 BRA `(.L_x_23) ;  /* 0x0000000000280947 */ /* 0x000fec0003800000 */
[----:B------:R-:W1:Y:S01]  /*1610*/  S2R R7, SR_LANEID ;  /* 0x0000000000077919 */ /* 0x000e620000000000 */
[----:B------:R-:W2:Y:S01]  /*1620*/  S2UR UR6, SR_CgaCtaId ;  /* 0x00000000000679c3 */ /* 0x000ea20000008800 */
[----:B------:R-:W-:Y:S01]  /*1630*/  VOTEU.ANY UR5, UPT, PT ;  /* 0x0000000000057886 */ /* 0x000fe200038e0100 */
[----:B------:R-:W-:Y:S01]  /*1640*/  CREDUX.MAX.S32 UR10, R12 ;  /* 0x000000000c0a72cc */ /* 0x000fe20000000200 */
[----:B------:R-:W-:-:S06]  /*1650*/  UFLO.U32 UR5, UR5 ;  /* 0x00000005000572bd */ /* 0x000fcc00080e0000 */
[----:B-1----:R-:W-:Y:S01]  /*1660*/  ISETP.EQ.U32.AND P0, PT, R7, UR5, PT ;  /* 0x0000000507007c0c */ /* 0x002fe2000bf02070 */
[----:B------:R-:W-:-:S05]  /*1670*/  UMOV UR5, 0x400 ;  /* 0x0000040000057882 */ /* 0x000fca0000000000 */
[----:B------:R-:W-:Y:S01]  /*1680*/  IMAD.U32 R7, RZ, RZ, UR10 ;  /* 0x0000000aff077e24 */ /* 0x000fe2000f8e00ff */
[----:B--2---:R-:W-:-:S09]  /*1690*/  ULEA UR5, UR6, UR5, 0x18 ;  /* 0x0000000506057291 */ /* 0x004fd2000f8ec0ff */
[----:B------:R1:W-:Y:S03]  /*16a0*/  @P0 ATOMS.MAX.S32 RZ, [UR5], R7 ;  /* 0x00000007ffff098c */ /* 0x0003e60009000205 */
.L_x_23:
[----:B------:R-:W-:Y:S05]  /*16b0*/  BSYNC.RECONVERGENT B0 ;  /* 0x0000000000007941 */ /* 0x000fea0003800200 */
.L_x_22:
[----:B------:R-:W-:Y:S01]  /*16c0*/  BAR.SYNC.DEFER_BLOCKING 0x0 ;  /* 0x0000000000007b1d */ /* 0x000fe20000010000 */
[----:B------:R-:W-:Y:S01]  /*16d0*/  ISETP.GT.U32.AND P0, PT, R0, UR7, PT ;  /* 0x0000000700007c0c */ /* 0x000fe2000bf04070 */
[----:B------:R-:W-:Y:S01]  /*16e0*/  IMAD.MOV.U32 R11, RZ, RZ, RZ ;  /* 0x000000ffff0b7224 */ /* 0x000fe200078e00ff */
[----:B------:R-:W-:-:S03]  /*16f0*/  MOV R8, 0x400 ;  /* 0x0000040000087802 */ /* 0x000fc60000000f00 */
[----:B------:R-:W-:Y:S01]  /*1700*/  BSSY.RECONVERGENT B0, `(.L_x_24) ;  /* 0x000007b000007945 */ /* 0x000fe20003800200 */
[----:B0-----:R-:W-:-:S07]  /*1710*/  LEA R9, R5, R8, 0x18 ;  /* 0x0000000805097211 */ /* 0x001fce00078ec0ff */
[----:B------:R-:W-:Y:S05]  /*1720*/  @P0 BRA `(.L_x_25) ;  /* 0x0000000400e00947 */ /* 0x000fea0003800000 */
[----:B-1----:R-:W0:Y:S01]  /*1730*/  LDC R7, c[0x0][0x360] ;  /* 0x0000d800ff077b82 */ /* 0x002e220000000800 */
[----:B------:R-:W-:Y:S01]  /*1740*/  BSSY.RECONVERGENT B1, `(.L_x_26) ;  /* 0x000003a000017945 */ /* 0x000fe20003800200 */
[----:B0-----:R-:W0:Y:S01]  /*1750*/  I2F.U32.RP R15, R7 ;  /* 0x00000007000f7306 */ /* 0x001e220000209000 */
[----:B------:R-:W-:Y:S01]  /*1760*/  IMAD.IADD R12, R0, 0x1, R7 ;  /* 0x00000001000c7824 */ /* 0x000fe200078e0207 */
[----:B------:R-:W-:-:S04]  /*1770*/  ISETP.NE.U32.AND P2, PT, R7, RZ, PT ;  /* 0x000000ff0700720c */ /* 0x000fc80003f45070 */
[C---:B------:R-:W-:Y:S02]  /*1780*/  ISETP.GT.U32.AND P0, PT, R12.reuse, UR7, PT ;  /* 0x000000070c007c0c */ /* 0x040fe4000bf04070 */
[----:B------:R-:W-:Y:S01]  /*1790*/  VIMNMX.U32 R13, PT, PT, R12, UR4, !PT ;  /* 0x000000040c0d7c48 */ /* 0x000fe2000ffe0000 */
[----:B0-----:R-:W0:Y:S02]  /*17a0*/  MUFU.RCP R15, R15 ;  /* 0x0000000f000f7308 */ /* 0x001e240000001000 */
[----:B0-----:R-:W-:-:S06]  /*17b0*/  IADD3 R10, PT, PT, R15, 0xffffffe, RZ ;  /* 0x0ffffffe0f0a7810 */ /* 0x001fcc0007ffe0ff */
[----:B------:R0:W1:Y:S02]  /*17c0*/  F2I.FTZ.U32.TRUNC.NTZ R11, R10 ;  /* 0x0000000a000b7305 */ /* 0x000064000021f000 */
[----:B0-----:R-:W-:Y:S02]  /*17d0*/  IMAD.MOV.U32 R10, RZ, RZ, RZ ;  /* 0x000000ffff0a7224 */ /* 0x001fe400078e00ff */
[----:B-1----:R-:W-:-:S04]  /*17e0*/  IMAD.MOV R14, RZ, RZ, -R11 ;  /* 0x000000ffff0e7224 */ /* 0x002fc800078e0a0b */
[----:B------:R-:W-:Y:S01]  /*17f0*/  IMAD R17, R14, R7, RZ ;  /* 0x000000070e117224 */ /* 0x000fe200078e02ff */
[----:B------:R-:W-:-:S03]  /*1800*/  SEL R14, RZ, 0x1, P0 ;  /* 0x00000001ff0e7807 */ /* 0x000fc60000000000 */
[----:B------:R-:W-:Y:S01]  /*1810*/  IMAD.HI.U32 R11, R11, R17, R10 ;  /* 0x000000110b0b7227 */ /* 0x000fe200078e000a */
[----:B------:R-:W-:-:S05]  /*1820*/  IADD3 R12, PT, PT, R13, -R12, -R14 ;  /* 0x8000000c0d0c7210 */ /* 0x000fca0007ffe80e */
[----:B------:R-:W-:-:S05]  /*1830*/  IMAD.HI.U32 R11, R11, R12, RZ ;  /* 0x0000000c0b0b7227 */ /* 0x000fca00078e00ff */
[----:B------:R-:W-:-:S05]  /*1840*/  IADD3 R10, PT, PT, -R11, RZ, RZ ;  /* 0x000000ff0b0a7210 */ /* 0x000fca0007ffe1ff */
[----:B------:R-:W-:Y:S02]  /*1850*/  IMAD R12, R7, R10, R12 ;  /* 0x0000000a070c7224 */ /* 0x000fe400078e020c */
[----:B------:R0:W1:Y:S03]  /*1860*/  LDS R10, [R9] ;  /* 0x00000000090a7984 */ /* 0x0000660000000800 */
[----:B------:R-:W-:-:S13]  /*1870*/  ISETP.GE.U32.AND P0, PT, R12, R7, PT ;  /* 0x000000070c00720c */ /* 0x000fda0003f06070 */
[----:B------:R-:W-:Y:S02]  /*1880*/  @P0 IMAD.IADD R12, R12, 0x1, -R7 ;  /* 0x000000010c0c0824 */ /* 0x000fe400078e0a07 */
[----:B------:R-:W-:-:S03]  /*1890*/  @P0 VIADD R11, R11, 0x1 ;  /* 0x000000010b0b0836 */ /* 0x000fc60000000000 */
[----:B------:R-:W-:Y:S01]  /*18a0*/  ISETP.GE.U32.AND P1, PT, R12, R7, PT ;  /* 0x000000070c00720c */ /* 0x000fe20003f26070 */
[----:B------:R-:W-:-:S12]  /*18b0*/  IMAD.MOV.U32 R12, RZ, RZ, R0 ;  /* 0x000000ffff0c7224 */ /* 0x000fd800078e0000 */
[----:B------:R-:W-:Y:S01]  /*18c0*/  @P1 VIADD R11, R11, 0x1 ;  /* 0x000000010b0b1836 */ /* 0x000fe20000000000 */
[----:B------:R-:W-:-:S04]  /*18d0*/  @!P2 LOP3.LUT R11, RZ, R7, RZ, 0x33, !PT ;  /* 0x00000007ff0ba212 */ /* 0x000fc800078e33ff */
[----:B------:R-:W-:-:S04]  /*18e0*/  IADD3 R14, PT, PT, R14, R11, RZ ;  /* 0x0000000b0e0e7210 */ /* 0x000fc80007ffe0ff */
[C---:B------:R-:W-:Y:S02]  /*18f0*/  LOP3.LUT R11, R14.reuse, 0x3, RZ, 0xc0, !PT ;  /* 0x000000030e0b7812 */ /* 0x040fe400078ec0ff */
[----:B------:R-:W-:Y:S02]  /*1900*/  ISETP.GE.U32.AND P1, PT, R14, 0x3, PT ;  /* 0x000000030e00780c */ /* 0x000fe40003f26070 */
[----:B------:R-:W-:Y:S01]  /*1910*/  ISETP.NE.AND P0, PT, R11, 0x3, PT ;  /* 0x000000030b00780c */ /* 0x000fe20003f05270 */
[----:B------:R-:W-:-:S12]  /*1920*/  IMAD.MOV.U32 R11, RZ, RZ, RZ ;  /* 0x000000ffff0b7224 */ /* 0x000fd800078e00ff */
[----:B01----:R-:W-:Y:S05]  /*1930*/  @!P0 BRA `(.L_x_27) ;  /* 0x0000000000688947 */ /* 0x003fea0003800000 */
[----:B------:R-:W-:Y:S01]  /*1940*/  VIADD R16, R14, 0x1 ;  /* 0x000000010e107836 */ /* 0x000fe20000000000 */
[----:B------:R-:W-:Y:S01]  /*1950*/  IADD3 R18, PT, PT, R8, 0x10, RZ ;  /* 0x0000001008127810 */ /* 0x000fe20007ffe0ff */
[----:B------:R-:W-:Y:S01]  /*1960*/  IMAD.MOV.U32 R15, RZ, RZ, RZ ;  /* 0x000000ffff0f7224 */ /* 0x000fe200078e00ff */
[----:B------:R-:W-:Y:S01]  /*1970*/  MOV R14, 0x3bbb989d ;  /* 0x3bbb989d000e7802 */ /* 0x000fe20000000f00 */
[----:B------:R-:W-:Y:S01]  /*1980*/  IMAD.MOV.U32 R11, RZ, RZ, RZ ;  /* 0x000000ffff0b7224 */ /* 0x000fe200078e00ff */
[----:B------:R-:W-:Y:S01]  /*1990*/  LOP3.LUT R22, R16, 0x3, RZ, 0xc0, !PT ;  /* 0x0000000310167812 */ /* 0x000fe200078ec0ff */
[----:B------:R-:W-:Y:S01]  /*19a0*/  IMAD.MOV.U32 R12, RZ, RZ, R0 ;  /* 0x000000ffff0c7224 */ /* 0x000fe200078e0000 */
[----:B------:R-:W-:Y:S01]  /*19b0*/  LEA R19, R5, R18, 0x18 ;  /* 0x0000001205137211 */ /* 0x000fe200078ec0ff */
[----:B------:R-:W-:-:S07]  /*19c0*/  IMAD.MOV.U32 R13, RZ, RZ, 0x437c0000 ;  /* 0x437c0000ff0d7424 */ /* 0x000fce00078e00ff */
.L_x_28:
[----:B0-----:R-:W-:Y:S01]  /*19d0*/  IMAD R16, R12, 0x4, R19 ;  /* 0x000000040c107824 */ /* 0x001fe200078e0213 */
[----:B------:R-:W-:Y:S01]  /*19e0*/  IADD3 R15, PT, PT, R15, 0x1, RZ ;  /* 0x000000010f0f7810 */ /* 0x000fe20007ffe0ff */
[----:B------:R-:W-:-:S03]  /*19f0*/  IMAD.IADD R12, R7, 0x1, R12 ;  /* 0x00000001070c7824 */ /* 0x000fc600078e020c */
[----:B------:R-:W0:Y:S01]  /*1a00*/  LDS R17, [R16] ;  /* 0x0000000010117984 */ /* 0x000e220000000800 */
[----:B------:R-:W-:Y:S01]  /*1a10*/  ISETP.NE.AND P0, PT, R15, R22, PT ;  /* 0x000000160f00720c */ /* 0x000fe20003f05270 */
[----:B0-----:R-:W-:-:S04]  /*1a20*/  FADD R17, -R10, R17 ;  /* 0x000000110a117221 */ /* 0x001fc80000000100 */
[----:B------:R-:W-:-:S04]  /*1a30*/  FFMA.SAT R18, R17, R14, 0.5 ;  /* 0x3f00000011127423 */ /* 0x000fc8000000200e */
[----:B------:R-:W-:-:S04]  /*1a40*/  FFMA.RM R18, R18, R13, 12582913 ;  /* 0x4b40000112127423 */ /* 0x000fc8000000400d */
[C---:B------:R-:W-:Y:S01]  /*1a50*/  FADD R20, R18.reuse, -12583039 ;  /* 0xcb40007f12147421 */ /* 0x040fe20000000000 */
[----:B------:R-:W-:-:S03]  /*1a60*/  IMAD.SHL.U32 R18, R18, 0x800000, RZ ;  /* 0x0080000012127824 */ /* 0x000fc600078e00ff */
[----:B------:R-:W-:-:S04]  /*1a70*/  FFMA R20, R17, 1.4426950216293334961, -R20 ;  /* 0x3fb8aa3b11147823 */ /* 0x000fc80000000814 */
[----:B------:R-:W-:-:S04]  /*1a80*/  FFMA R20, R17, 1.925963033500011079e-08, R20 ;  /* 0x32a5706011147823 */ /* 0x000fc80000000014 */
[----:B------:R-:W0:Y:S02]  /*1a90*/  MUFU.EX2 R17, R20 ;  /* 0x0000001400117308 */ /* 0x000e240000000800 */
[----:B0-----:R-:W-:-:S04]  /*1aa0*/  FMUL R17, R18, R17 ;  /* 0x0000001112117220 */ /* 0x001fc80000400000 */
[----:B------:R-:W-:Y:S01]  /*1ab0*/  FADD R11, R17, R11 ;  /* 0x0000000b110b7221 */ /* 0x000fe20000000000 */
[----:B------:R0:W-:Y:S01]  /*1ac0*/  STS [R16], R17 ;  /* 0x0000001110007388 */ /* 0x0001e20000000800 */
[----:B------:R-:W-:Y:S05]  /*1ad0*/  @P0 BRA `(.L_x_28) ;  /* 0xfffffffc00bc0947 */ /* 0x000fea000383ffff */
.L_x_27:
[----:B------:R-:W-:Y:S05]  /*1ae0*/  BSYNC.RECONVERGENT B1 ;  /* 0x0000000000017941 */ /* 0x000fea0003800200 */
.L_x_26:
[----:B------:R-:W-:Y:S05]  /*1af0*/  @!P1 BRA `(.L_x_25) ;  /* 0x0000000000ec9947 */ /* 0x000fea0003800000 */
[----:B------:R-:W-:-:S05]  /*1b00*/  VIADD R14, R8, 0x10 ;  /* 0x00000010080e7836 */ /* 0x000fca0000000000 */
[----:B------:R-:W-:-:S07]  /*1b10*/  LEA R13, R5, R14, 0x18 ;  /* 0x0000000e050d7211 */ /* 0x000fce00078ec0ff */
.L_x_29:
[----:B------:R-:W-:Y:S02]  /*1b20*/  IMAD R19, R12, 0x4, R13 ;  /* 0x000000040c137824 */ /* 0x000fe400078e020d */
[----:B------:R-:W-:Y:S02]  /*1b30*/  HFMA2 R14, -RZ, RZ, 0.96630859375, -0.0022525787353515625 ;  /* 0x3bbb989dff0e7431 */ /* 0x000fe400000001ff */
[C---:B------:R-:W-:Y:S02]  /*1b40*/  IMAD R12, R7.reuse, 0x4, R12 ;  /* 0x00000004070c7824 */ /* 0x040fe400078e020c */
[----:B--2---:R-:W-:Y:S01]  /*1b50*/  IMAD R20, R7, 0x4, R19 ;  /* 0x0000000407147824 */ /* 0x004fe200078e0213 */
[----:B------:R-:W0:Y:S02]  /*1b60*/  LDS R15, [R19] ;  /* 0x00000000130f7984 */ /* 0x000e240000000800 */
[----:B------:R-:W-:Y:S01]  /*1b70*/  ISETP.GT.U32.AND P0, PT, R12, UR7, PT ;  /* 0x000000070c007c0c */ /* 0x000fe2000bf04070 */
[----:B0-----:R-:W-:Y:S01]  /*1b80*/  FADD R17, -R10, R15 ;  /* 0x0000000f0a117221 */ /* 0x001fe20000000100 */
[----:B------:R-:W-:-:S03]  /*1b90*/  IMAD.MOV.U32 R15, RZ, RZ, 0x437c0000 ;  /* 0x437c0000ff0f7424 */ /* 0x000fc600078e00ff */
[----:B------:R-:W-:-:S04]  /*1ba0*/  FFMA.SAT R16, R17, R14, 0.5 ;  /* 0x3f00000011107423 */ /* 0x000fc8000000200e */
[----:B------:R-:W-:-:S04]  /*1bb0*/  FFMA.RM R16, R16, R15, 12582913 ;  /* 0x4b40000110107423 */ /* 0x000fc8000000400f */
[C---:B------:R-:W-:Y:S01]  /*1bc0*/  FADD R18, R16.reuse, -12583039 ;  /* 0xcb40007f10127421 */ /* 0x040fe20000000000 */
[----:B------:R-:W-:-:S03]  /*1bd0*/  IMAD.SHL.U32 R16, R16, 0x800000, RZ ;  /* 0x0080000010107824 */ /* 0x000fc600078e00ff */
[----:B------:R-:W-:-:S04]  /*1be0*/  FFMA R18, R17, 1.4426950216293334961, -R18 ;  /* 0x3fb8aa3b11127823 */ /* 0x000fc80000000812 */
[----:B------:R-:W-:-:S04]  /*1bf0*/  FFMA R18, R17, 1.925963033500011079e-08, R18 ;  /* 0x32a5706011127823 */ /* 0x000fc80000000012 */
[----:B------:R0:W1:Y:S02]  /*1c00*/  MUFU.EX2 R17, R18 ;  /* 0x0000001200117308 */ /* 0x0000640000000800 */
[----:B0-----:R-:W-:Y:S02]  /*1c10*/  IMAD R18, R7, 0x4, R20 ;  /* 0x0000000407127824 */ /* 0x001fe400078e0214 */
[----:B-1----:R-:W-:-:S05]  /*1c20*/  FMUL R16, R16, R17 ;  /* 0x0000001110107220 */ /* 0x002fca0000400000 */
[----:B------:R0:W-:Y:S04]  /*1c30*/  STS [R19], R16 ;  /* 0x0000001013007388 */ /* 0x0001e80000000800 */
[----:B------:R-:W1:Y:S01]  /*1c40*/  LDS R17, [R20] ;  /* 0x0000000014117984 */ /* 0x000e620000000800 */
[----:B0-----:R-:W-:Y:S01]  /*1c50*/  FADD R16, R16, R11 ;  /* 0x0000000b10107221 */ /* 0x001fe20000000000 */
[----:B-1----:R-:W-:-:S04]  /*1c60*/  FADD R17, -R10, R17 ;  /* 0x000000110a117221 */ /* 0x002fc80000000100 */
[----:B------:R-:W-:-:S04]  /*1c70*/  FFMA.SAT R22, R17, R14, 0.5 ;  /* 0x3f00000011167423 */ /* 0x000fc8000000200e */
[----:B------:R-:W-:-:S04]  /*1c80*/  FFMA.RM R22, R22, R15, 12582913 ;  /* 0x4b40000116167423 */ /* 0x000fc8000000400f */
[----:B------:R-:W-:-:S04]  /*1c90*/  FADD R24, R22, -12583039 ;  /* 0xcb40007f16187421 */ /* 0x000fc80000000000 */
[----:B------:R-:W-:-:S04]  /*1ca0*/  FFMA R24, R17, 1.4426950216293334961, -R24 ;  /* 0x3fb8aa3b11187823 */ /* 0x000fc80000000818 */
[----:B------:R-:W-:Y:S01]  /*1cb0*/  FFMA R24, R17, 1.925963033500011079e-08, R24 ;  /* 0x32a5706011187823 */ /* 0x000fe20000000018 */
[----:B------:R-:W-:-:S05]  /*1cc0*/  SHF.L.U32 R17, R22, 0x17, RZ ;  /* 0x0000001716117819 */ /* 0x000fca00000006ff */
[----:B------:R-:W0:Y:S02]  /*1cd0*/  MUFU.EX2 R24, R24 ;  /* 0x0000001800187308 */ /* 0x000e240000000800 */
[----:B0-----:R-:W-:-:S04]  /*1ce0*/  FMUL R17, R17, R24 ;  /* 0x0000001811117220 */ /* 0x001fc80000400000 */
[----:B------:R-:W-:Y:S01]  /*1cf0*/  FADD R16, R16, R17 ;  /* 0x0000001110107221 */ /* 0x000fe20000000000 */
[----:B------:R0:W-:Y:S04]  /*1d00*/  STS [R20], R17 ;  /* 0x0000001114007388 */ /* 0x0001e80000000800 */
[----:B------:R-:W1:Y:S01]  /*1d10*/  LDS R19, [R18] ;  /* 0x0000000012137984 */ /* 0x000e620000000800 */
[----:B0-----:R-:W-:Y:S02]  /*1d20*/  IMAD R20, R7, 0x4, R18 ;  /* 0x0000000407147824 */ /* 0x001fe400078e0212 */
[----:B-1----:R-:W-:-:S04]  /*1d30*/  FADD R19, -R10, R19 ;  /* 0x000000130a137221 */ /* 0x002fc80000000100 */
[----:B------:R-:W-:-:S04]  /*1d40*/  FFMA.SAT R22, R19, R14, 0.5 ;  /* 0x3f00000013167423 */ /* 0x000fc8000000200e */
[----:B------:R-:W-:-:S04]  /*1d50*/  FFMA.RM R22, R22, R15, 12582913 ;  /* 0x4b40000116167423 */ /* 0x000fc8000000400f */
[----:B------:R-:W-:-:S04]  /*1d60*/  FADD R26, R22, -12583039 ;  /* 0xcb40007f161a7421 */ /* 0x000fc80000000000 */
[----:B------:R-:W-:-:S04]  /*1d70*/  FFMA R26, R19, 1.4426950216293334961, -R26 ;  /* 0x3fb8aa3b131a7823 */ /* 0x000fc8000000081a */
[----:B------:R-:W-:Y:S01]  /*1d80*/  FFMA R26, R19, 1.925963033500011079e-08, R26 ;  /* 0x32a57060131a7823 */ /* 0x000fe2000000001a */
[----:B------:R-:W-:-:S05]  /*1d90*/  IMAD.SHL.U32 R19, R22, 0x800000, RZ ;  /* 0x0080000016137824 */ /* 0x000fca00078e00ff */
[----:B------:R-:W0:Y:S02]  /*1da0*/  MUFU.EX2 R26, R26 ;  /* 0x0000001a001a7308 */ /* 0x000e240000000800 */
[----:B0-----:R-:W-:-:S04]  /*1db0*/  FMUL R19, R19, R26 ;  /* 0x0000001a13137220 */ /* 0x001fc80000400000 */
[----:B------:R-:W-:Y:S01]  /*1dc0*/  FADD R16, R16, R19 ;  /* 0x0000001310107221 */ /* 0x000fe20000000000 */
[----:B------:R-:W-:Y:S04]  /*1dd0*/  STS [R18], R19 ;  /* 0x0000001312007388 */ /* 0x000fe80000000800 */
[----:B------:R-:W0:Y:S02]  /*1de0*/  LDS R21, [R20] ;  /* 0x0000000014157984 */ /* 0x000e240000000800 */
[----:B0-----:R-:W-:-:S04]  /*1df0*/  FADD R21, -R10, R21 ;  /* 0x000000150a157221 */ /* 0x001fc80000000100 */
[----:B------:R-:W-:-:S04]  /*1e00*/  FFMA.SAT R14, R21, R14, 0.5 ;  /* 0x3f000000150e7423 */ /* 0x000fc8000000200e */
[----:B------:R-:W-:-:S04]  /*1e10*/  FFMA.RM R14, R14, R15, 12582913 ;  /* 0x4b4000010e0e7423 */ /* 0x000fc8000000400f */
[C---:B------:R-:W-:Y:S01]  /*1e20*/  FADD R22, R14.reuse, -12583039 ;  /* 0xcb40007f0e167421 */ /* 0x040fe20000000000 */
[----:B------:R-:W-:-:S03]  /*1e30*/  SHF.L.U32 R14, R14, 0x17, RZ ;  /* 0x000000170e0e7819 */ /* 0x000fc600000006ff */
[----:B------:R-:W-:-:S04]  /*1e40*/  FFMA R22, R21, 1.4426950216293334961, -R22 ;  /* 0x3fb8aa3b15167823 */ /* 0x000fc80000000816 */
[----:B------:R-:W-:-:S04]  /*1e50*/  FFMA R22, R21, 1.925963033500011079e-08, R22 ;  /* 0x32a5706015167823 */ /* 0x000fc80000000016 */
[----:B------:R-:W0:Y:S02]  /*1e60*/  MUFU.EX2 R15, R22 ;  /* 0x00000016000f7308 */ /* 0x000e240000000800 */
[----:B0-----:R-:W-:-:S04]  /*1e70*/  FMUL R15, R14, R15 ;  /* 0x0000000f0e0f7220 */ /* 0x001fc80000400000 */
[----:B------:R-:W-:Y:S01]  /*1e80*/  FADD R11, R16, R15 ;  /* 0x0000000f100b7221 */ /* 0x000fe20000000000 */
[----:B------:R2:W-:Y:S01]  /*1e90*/  STS [R20], R15 ;  /* 0x0000000f14007388 */ /* 0x0005e20000000800 */
[----:B------:R-:W-:Y:S05]  /*1ea0*/  @!P0 BRA `(.L_x_29) ;  /* 0xfffffffc001c8947 */ /* 0x000fea000383ffff */
.L_x_25:
[----:B------:R-:W-:Y:S05]  /*1eb0*/  BSYNC.RECONVERGENT B0 ;  /* 0x0000000000007941 */ /* 0x000fea0003800200 */
.L_x_24:
[----:B------:R-:W3:Y:S01]  /*1ec0*/  SHFL.DOWN PT, R10, R11, 0x10, 0x1f ;  /* 0x0a001f000b0a7f89 */ /* 0x000ee200000e0000 */
[----:B------:R-:W-:Y:S01]  /*1ed0*/  ISETP.NE.AND P0, PT, R0, RZ, PT ;  /* 0x000000ff0000720c */ /* 0x000fe20003f05270 */
[----:B------:R-:W-:Y:S01]  /*1ee0*/  BSSY.RECONVERGENT B0, `(.L_x_30) ;  /* 0x0000014000007945 */ /* 0x000fe20003800200 */
[----:B------:R-:W-:-:S11]  /*1ef0*/  ISETP.NE.AND P1, PT, R6, RZ, PT ;  /* 0x000000ff0600720c */ /* 0x000fd60003f25270 */
[----:B------:R-:W-:Y:S01]  /*1f00*/  @!P0 STS [R9+0x4], RZ ;  /* 0x000004ff09008388 */ /* 0x000fe20000000800 */
[----:B---3--:R-:W-:-:S05]  /*1f10*/  FADD R10, R10, R11 ;  /* 0x0000000b0a0a7221 */ /* 0x008fca0000000000 */
[----:B-1----:R-:W1:Y:S02]  /*1f20*/  SHFL.DOWN PT, R7, R10, 0x8, 0x1f ;  /* 0x09001f000a077f89 */ /* 0x002e6400000e0000 */
[----:B-1----:R-:W-:-:S05]  /*1f30*/  FADD R7, R10, R7 ;  /* 0x000000070a077221 */ /* 0x002fca0000000000 */
[----:B------:R-:W1:Y:S02]  /*1f40*/  SHFL.DOWN PT, R12, R7, 0x4, 0x1f ;  /* 0x08801f00070c7f89 */ /* 0x000e6400000e0000 */
[----:B-1----:R-:W-:-:S05]  /*1f50*/  FADD R12, R7, R12 ;  /* 0x0000000c070c7221 */ /* 0x002fca0000000000 */
[----:B------:R-:W1:Y:S02]  /*1f60*/  SHFL.DOWN PT, R13, R12, 0x2, 0x1f ;  /* 0x08401f000c0d7f89 */ /* 0x000e6400000e0000 */
[----:B-1----:R-:W-:-:S05]  /*1f70*/  FADD R13, R12, R13 ;  /* 0x0000000d0c0d7221 */ /* 0x002fca0000000000 */
[----:B------:R-:W1:Y:S02]  /*1f80*/  SHFL.DOWN PT, R14, R13, 0x1, 0x1f ;  /* 0x08201f000d0e7f89 */ /* 0x000e6400000e0000 */
[----:B-1----:R-:W-:Y:S01]  /*1f90*/  FADD R11, R13, R14 ;  /* 0x0000000e0d0b7221 */ /* 0x002fe20000000000 */
[----:B------:R-:W-:Y:S06]  /*1fa0*/  BAR.SYNC.DEFER_BLOCKING 0x0 ;  /* 0x0000000000007b1d */ /* 0x000fec0000010000 */
[----:B------:R-:W-:Y:S05]  /*1fb0*/  @P1 BRA `(.L_x_31) ;  /* 0x0000000000181947 */ /* 0x000fea0003800000 */
[----:B------:R-:W-:-:S05]  /*1fc0*/  VIADD R8, R8, 0x4 ;  /* 0x0000000408087836 */ /* 0x000fca0000000000 */
[----:B------:R-:W-:-:S07]  /*1fd0*/  LEA R8, R5, R8, 0x18 ;  /* 0x0000000805087211 */ /* 0x000fce00078ec0ff */
.L_x_32:
[----:B------:R-:W1:Y:S02]  /*1fe0*/  LDS R6, [R8] ;  /* 0x0000000008067984 */ /* 0x000e640000000800 */
[----:B-1----:R-:W-:-:S05]  /*1ff0*/  FADD R7, R11, R6 ;  /* 0x000000060b077221 */ /* 0x002fca0000000000 */
[----:B------:R-:W1:Y:S02]  /*2000*/  ATOMS.CAST.SPIN P0, [R8], R6, R7 ;  /* 0x000000060800758d */ /* 0x000e640001800007 */
[----:B-1----:R-:W-:Y:S05]  /*2010*/  @!P0 BRA `(.L_x_32) ;  /* 0xfffffffc00f08947 */ /* 0x002fea000383ffff */
.L_x_31:
[----:B------:R-:W-:Y:S05]  /*2020*/  BSYNC.RECONVERGENT B0 ;  /* 0x0000000000007941 */ /* 0x000fea0003800200 */
.L_x_30:
[----:B------:R-:W-:Y:S01]  /*2030*/  BAR.SYNC.DEFER_BLOCKING 0x0 ;  /* 0x0000000000007b1d */ /* 0x000fe20000010000 */
[----:B------:R-:W-:-:S05]  /*2040*/  ISETP.GT.U32.AND P3, PT, R0, UR7, PT ;  /* 0x0000000700007c0c */ /* 0x000fca000bf64070 */
[----:B------:R-:W1:Y:S02]  /*2050*/  LDS R5, [R9+0x4] ;  /* 0x0000040009057984 */ /* 0x000e640000000800 */
[----:B-1----:R-:W-:-:S05]  /*2060*/  VIADD R6, R5, 0x1800000 ;  /* 0x0180000005067836 */ /* 0x002fca0000000000 */
[----:B------:R-:W-:-:S04]  /*2070*/  LOP3.LUT R6, R6, 0x7f800000, RZ, 0xc0, !PT ;  /* 0x7f80000006067812 */ /* 0x000fc800078ec0ff */
[----:B------:R-:W-:-:S13]  /*2080*/  ISETP.GT.U32.AND P0, PT, R6, 0x1ffffff, PT ;  /* 0x01ffffff0600780c */ /* 0x000fda0003f04070 */
[----:B------:R-:W-:Y:S05]  /*2090*/  @P0 BRA `(.L_x_33) ;  /* 0x00000000000c0947 */ /* 0x000fea0003800000 */
[----:B------:R-:W-:-:S07]  /*20a0*/  MOV R6, 0x20c0 ;  /* 0x000020c000067802 */ /* 0x000fce0000000f00 */
[----:B0-2---:R-:W-:Y:S05]  /*20b0*/  CALL.REL.NOINC `($__internal_0_$__cuda_sm20_rcp_rn_f32_slowpath) ;  /* 0x0000001000507944 */ /* 0x005fea0003c00000 */
[----:B------:R-:W-:Y:S05]  /*20c0*/  BRA `(.L_x_34) ;  /* 0x0000000000107947 */ /* 0x000fea0003800000 */
.L_x_33:
[----:B------:R-:W1:Y:S02]  /*20d0*/  MUFU.RCP R6, R5 ;  /* 0x0000000500067308 */ /* 0x000e640000001000 */
[----:B-1----:R-:W-:-:S04]  /*20e0*/  FFMA R7, R5, R6, -1 ;  /* 0xbf80000005077423 */ /* 0x002fc80000000006 */
[----:B------:R-:W-:-:S04]  /*20f0*/  FADD.FTZ R7, -R7, -RZ ;  /* 0x800000ff07077221 */ /* 0x000fc80000010100 */
[----:B------:R-:W-:-:S07]  /*2100*/  FFMA R5, R6, R7, R6 ;  /* 0x0000000706057223 */ /* 0x000fce0000000006 */
.L_x_34:
[----:B------:R-:W-:Y:S04]  /*2110*/  BSSY.RECONVERGENT B0, `(.L_x_35) ;  /* 0x000004a000007945 */ /* 0x000fe80003800200 */
[----:B------:R-:W-:Y:S05]  /*2120*/  @P3 BRA `(.L_x_36) ;  /* 0x0000000400203947 */ /* 0x000fea0003800000 */
[----:B------:R-:W1:Y:S01]  /*2130*/  LDC R7, c[0x0][0x360] ;  /* 0x0000d800ff077b82 */ /* 0x000e620000000800 */
[----:B------:R-:W-:Y:S01]  /*2140*/  BSSY.RECONVERGENT B1, `(.L_x_37) ;  /* 0x000002e000017945 */ /* 0x000fe20003800200 */
[----:B-1----:R-:W1:Y:S01]  /*2150*/  I2F.U32.RP R12, R7 ;  /* 0x00000007000c7306 */ /* 0x002e620000209000 */
[----:B------:R-:W-:Y:S01]  /*2160*/  IMAD.IADD R6, R0, 0x1, R7 ;  /* 0x0000000100067824 */ /* 0x000fe200078e0207 */
[----:B------:R-:W-:-:S04]  /*2170*/  ISETP.NE.U32.AND P2, PT, R7, RZ, PT ;  /* 0x000000ff0700720c */ /* 0x000fc80003f45070 */
[C---:B------:R-:W-:Y:S02]  /*2180*/  ISETP.GT.U32.AND P0, PT, R6.reuse, UR7, PT ;  /* 0x0000000706007c0c */ /* 0x040fe4000bf04070 */
[----:B------:R-:W-:Y:S01]  /*2190*/  VIMNMX.U32 R11, PT, PT, R6, UR4, !PT ;  /* 0x00000004060b7c48 */ /* 0x000fe2000ffe0000 */
[----:B-1----:R-:W1:Y:S02]  /*21a0*/  MUFU.RCP R12, R12 ;  /* 0x0000000c000c7308 */ /* 0x002e640000001000 */
[----:B-1----:R-:W-:-:S06]  /*21b0*/  IADD3 R8, PT, PT, R12, 0xffffffe, RZ ;  /* 0x0ffffffe0c087810 */ /* 0x002fcc0007ffe0ff */
[----:B------:R1:W3:Y:S02]  /*21c0*/  F2I.FTZ.U32.TRUNC.NTZ R9, R8 ;  /* 0x0000000800097305 */ /* 0x0002e4000021f000 */
[----:B-1----:R-:W-:Y:S02]  /*21d0*/  IMAD.MOV.U32 R8, RZ, RZ, RZ ;  /* 0x000000ffff087224 */ /* 0x002fe400078e00ff */
[----:B---3--:R-:W-:-:S04]  /*21e0*/  IMAD.MOV R10, RZ, RZ, -R9 ;  /* 0x000000ffff0a7224 */ /* 0x008fc800078e0a09 */
[----:B------:R-:W-:Y:S01]  /*21f0*/  IMAD R13, R10, R7, RZ ;  /* 0x000000070a0d7224 */ /* 0x000fe200078e02ff */
[----:B------:R-:W-:-:S03]  /*2200*/  SEL R10, RZ, 0x1, P0 ;  /* 0x00000001ff0a7807 */ /* 0x000fc60000000000 */
[----:B------:R-:W-:Y:S01]  /*2210*/  IMAD.HI.U32 R9, R9, R13, R8 ;  /* 0x0000000d09097227 */ /* 0x000fe200078e0008 */
[----:B------:R-:W-:-:S05]  /*2220*/  IADD3 R6, PT, PT, R11, -R6, -R10 ;  /* 0x800000060b067210 */ /* 0x000fca0007ffe80a */
[----:B------:R-:W-:-:S05]  /*2230*/  IMAD.HI.U32 R9, R9, R6, RZ ;  /* 0x0000000609097227 */ /* 0x000fca00078e00ff */
[----:B------:R-:W-:-:S05]  /*2240*/  IADD3 R8, PT, PT, -R9, RZ, RZ ;  /* 0x000000ff09087210 */ /* 0x000fca0007ffe1ff */
[----:B------:R-:W-:-:S05]  /*2250*/  IMAD R6, R7, R8, R6 ;  /* 0x0000000807067224 */ /* 0x000fca00078e0206 */
[----:B------:R-:W-:-:S13]  /*2260*/  ISETP.GE.U32.AND P0, PT, R6, R7, PT ;  /* 0x000000070600720c */ /* 0x000fda0003f06070 */
[----:B------:R-:W-:Y:S02]  /*2270*/  @P0 IMAD.IADD R6, R6, 0x1, -R7 ;  /* 0x0000000106060824 */ /* 0x000fe400078e0a07 */
[----:B------:R-:W-:-:S03]  /*2280*/  @P0 VIADD R9, R9, 0x1 ;  /* 0x0000000109090836 */ /* 0x000fc60000000000 */
[----:B------:R-:W-:-:S13]  /*2290*/  ISETP.GE.U32.AND P1, PT, R6, R7, PT ;  /* 0x000000070600720c */ /* 0x000fda0003f26070 */
[----:B------:R-:W-:Y:S01]  /*22a0*/  @P1 VIADD R9, R9, 0x1 ;  /* 0x0000000109091836 */ /* 0x000fe20000000000 */
[----:B------:R-:W-:-:S04]  /*22b0*/  @!P2 LOP3.LUT R9, RZ, R7, RZ, 0x33, !PT ;  /* 0x00000007ff09a212 */ /* 0x000fc800078e33ff */
[----:B------:R-:W-:-:S04]  /*22c0*/  IADD3 R8, PT, PT, R10, R9, RZ ;  /* 0x000000090a087210 */ /* 0x000fc80007ffe0ff */
[C---:B------:R-:W-:Y:S02]  /*22d0*/  LOP3.LUT R6, R8.reuse, 0x3, RZ, 0xc0, !PT ;  /* 0x0000000308067812 */ /* 0x040fe400078ec0ff */
[----:B------:R-:W-:Y:S02]  /*22e0*/  ISETP.GE.U32.AND P1, PT, R8, 0x3, PT ;  /* 0x000000030800780c */ /* 0x000fe40003f26070 */
[----:B------:R-:W-:Y:S01]  /*22f0*/  ISETP.NE.AND P0, PT, R6, 0x3, PT ;  /* 0x000000030600780c */ /* 0x000fe20003f05270 */
[----:B------:R-:W-:-:S12]  /*2300*/  IMAD.MOV.U32 R6, RZ, RZ, R0 ;  /* 0x000000ffff067224 */ /* 0x000fd800078e0000 */
[----:B------:R-:W-:Y:S05]  /*2310*/  @!P0 BRA `(.L_x_38) ;  /* 0x0000000000408947 */ /* 0x000fea0003800000 */
[----:B------:R-:W1:Y:S01]  /*2320*/  S2R R11, SR_CgaCtaId ;  /* 0x00000000000b7919 */ /* 0x000e620000008800 */
[----:B------:R-:W-:Y:S01]  /*2330*/  MOV R6, 0x400 ;  /* 0x0000040000067802 */ /* 0x000fe20000000f00 */
[----:B------:R-:W-:Y:S01]  /*2340*/  VIADD R8, R8, 0x1 ;  /* 0x0000000108087836 */ /* 0x000fe20000000000 */
[----:B------:R-:W-:-:S03]  /*2350*/  MOV R9, RZ ;  /* 0x000000ff00097202 */ /* 0x000fc60000000f00 */
[----:B------:R-:W-:Y:S01]  /*2360*/  VIADD R6, R6, 0x10 ;  /* 0x0000001006067836 */ /* 0x000fe20000000000 */
[----:B------:R-:W-:-:S04]  /*2370*/  LOP3.LUT R12, R8, 0x3, RZ, 0xc0, !PT ;  /* 0x00000003080c7812 */ /* 0x000fc800078ec0ff */
[----:B-1----:R-:W-:Y:S01]  /*2380*/  LEA R13, R11, R6, 0x18 ;  /* 0x000000060b0d7211 */ /* 0x002fe200078ec0ff */
[----:B------:R-:W-:-:S07]  /*2390*/  IMAD.MOV.U32 R6, RZ, RZ, R0 ;  /* 0x000000ffff067224 */ /* 0x000fce00078e0000 */
.L_x_39:
[----:B-1----:R-:W-:Y:S01]  /*23a0*/  IMAD R8, R6, 0x4, R13 ;  /* 0x0000000406087824 */ /* 0x002fe200078e020d */
[----:B------:R-:W-:Y:S01]  /*23b0*/  IADD3 R9, PT, PT, R9, 0x1, RZ ;  /* 0x0000000109097810 */ /* 0x000fe20007ffe0ff */
[----:B------:R-:W-:-:S03]  /*23c0*/  IMAD.IADD R6, R7, 0x1, R6 ;  /* 0x0000000107067824 */ /* 0x000fc600078e0206 */
[----:B------:R-:W1:Y:S01]  /*23d0*/  LDS R10, [R8] ;  /* 0x00000000080a7984 */ /* 0x000e620000000800 */
[----:B------:R-:W-:Y:S01]  /*23e0*/  ISETP.NE.AND P0, PT, R9, R12, PT ;  /* 0x0000000c0900720c */ /* 0x000fe20003f05270 */
[----:B-1----:R-:W-:-:S05]  /*23f0*/  FMUL R11, R10, R5 ;  /* 0x000000050a0b7220 */ /* 0x002fca0000400000 */
[----:B------:R1:W-:Y:S07]  /*2400*/  STS [R8], R11 ;  /* 0x0000000b08007388 */ /* 0x0003ee0000000800 */
[----:B------:R-:W-:Y:S05]  /*2410*/  @P0 BRA `(.L_x_39) ;  /* 0xfffffffc00e00947 */ /* 0x000fea000383ffff */
.L_x_38:
[----:B------:R-:W-:Y:S05]  /*2420*/  BSYNC.RECONVERGENT B1 ;  /* 0x0000000000017941 */ /* 0x000fea0003800200 */
.L_x_37:
[----:B------:R-:W-:Y:S05]  /*2430*/  @!P1 BRA `(.L_x_36) ;  /* 0x00000000005c9947 */ /* 0x000fea0003800000 */
[----:B------:R-:W2:Y:S01]  /*2440*/  S2R R9, SR_CgaCtaId ;  /* 0x0000000000097919 */ /* 0x000ea20000008800 */
[----:B-1----:R-:W-:-:S05]  /*2450*/  MOV R8, 0x400 ;  /* 0x0000040000087802 */ /* 0x002fca0000000f00 */
[----:B------:R-:W-:-:S05]  /*2460*/  VIADD R8, R8, 0x10 ;  /* 0x0000001008087836 */ /* 0x000fca0000000000 */
[----:B--2---:R-:W-:-:S07]  /*2470*/  LEA R15, R9, R8, 0x18 ;  /* 0x00000008090f7211 */ /* 0x004fce00078ec0ff */
.L_x_40:
[----:B0-----:R-:W-:Y:S01]  /*2480*/  LEA R16, R6, R15, 0x2 ;  /* 0x0000000f06107211 */ /* 0x001fe200078e10ff */
[----:B------:R-:W-:-:S04]  /*2490*/  IMAD R6, R7, 0x4, R6 ;  /* 0x0000000407067824 */ /* 0x000fc800078e0206 */
[----:B------:R-:W0:Y:S01]  /*24a0*/  LDS R8, [R16] ;  /* 0x0000000010087984 */ /* 0x000e220000000800 */
[----:B------:R-:W-:Y:S01]  /*24b0*/  IMAD R10, R7, 0x4, R16 ;  /* 0x00000004070a7824 */ /* 0x000fe200078e0210 */
[----:B------:R-:W-:Y:S01]  /*24c0*/  ISETP.GT.U32.AND P0, PT, R6, UR7, PT ;  /* 0x0000000706007c0c */ /* 0x000fe2000bf04070 */
[----:B0-----:R-:W-:-:S05]  /*24d0*/  FMUL R8, R8, R5 ;  /* 0x0000000508087220 */ /* 0x001fca0000400000 */
[----:B------:R-:W-:Y:S04]  /*24e0*/  STS [R16], R8 ;  /* 0x0000000810007388 */ /* 0x000fe80000000800 */
[----:B------:R-:W0:Y:S02]  /*24f0*/  LDS R12, [R10] ;  /* 0x000000000a0c7984 */ /* 0x000e240000000800 */
[----:B0-----:R-:W-:Y:S01]  /*2500*/  FMUL R9, R12, R5 ;  /* 0x000000050c097220 */ /* 0x001fe20000400000 */
[----:B------:R-:W-:-:S04]  /*2510*/  IMAD R12, R7, 0x4, R10 ;  /* 0x00000004070c7824 */ /* 0x000fc800078e020a */
[----:B------:R-:W-:Y:S01]  /*2520*/  STS [R10], R9 ;  /* 0x000000090a007388 */ /* 0x000fe20000000800 */
[----:B---3--:R-:W-:-:S03]  /*2530*/  LEA R13, R7, R12, 0x2 ;  /* 0x0000000c070d7211 */ /* 0x008fc600078e10ff */
[----:B------:R-:W0:Y:S02]  /*2540*/  LDS R14, [R12] ;  /* 0x000000000c0e7984 */ /* 0x000e240000000800 */
[----:B0-----:R-:W-:-:S05]  /*2550*/  FMUL R11, R14, R5 ;  /* 0x000000050e0b7220 */ /* 0x001fca0000400000 */
[----:B------:R-:W-:Y:S04]  /*2560*/  STS [R12], R11 ;  /* 0x0000000b0c007388 */ /* 0x000fe80000000800 */
[----:B------:R-:W0:Y:S02]  /*2570*/  LDS R14, [R13] ;  /* 0x000000000d0e7984 */ /* 0x000e240000000800 */
[----:B0-----:R-:W-:-:S05]  /*2580*/  FMUL R14, R14, R5 ;  /* 0x000000050e0e7220 */ /* 0x001fca0000400000 */
[----:B------:R3:W-:Y:S01]  /*2590*/  STS [R13], R14 ;  /* 0x0000000e0d007388 */ /* 0x0007e20000000800 */
[----:B------:R-:W-:Y:S05]  /*25a0*/  @!P0 BRA `(.L_x_40) ;  /* 0xfffffffc00b48947 */ /* 0x000fea000383ffff */
.L_x_36:
[----:B------:R-:W-:Y:S05]  /*25b0*/  BSYNC.RECONVERGENT B0 ;  /* 0x0000000000007941 */ /* 0x000fea0003800200 */
.L_x_35:
[----:B------:R-:W4:Y:S01]  /*25c0*/  LDCU UR5, c[0x0][0x3b0] ;  /* 0x00007600ff0577ac */ /* 0x000f220008000800 */
[----:B------:R-:W-:Y:S01]  /*25d0*/  BAR.SYNC.DEFER_BLOCKING 0x0 ;  /* 0x0000000000007b1d */ /* 0x000fe20000010000 */
[----:B----4-:R-:W-:-:S13]  /*25e0*/  ISETP.GE.U32.AND P0, PT, R0, UR5, PT ;  /* 0x0000000500007c0c */ /* 0x010fda000bf06070 */
[----:B------:R-:W-:Y:S05]  /*25f0*/  @P0 EXIT ;  /* 0x000000000000094d */ /* 0x000fea0003800000 */
[----:B------:R-:W-:Y:S01]  /*2600*/  ULOP3.LUT UR4, UR4, 0x1fff8, URZ, 0xc0, !UPT ;  /* 0x0001fff804047892 */ /* 0x000fe2000f8ec0ff */
[----:B------:R-:W4:Y:S01]  /*2610*/  LDCU UR12, c[0x0][0x360] ;  /* 0x00006c00ff0c77ac */ /* 0x000f220008000800 */
[----:B------:R-:W0:Y:S02]  /*2620*/  LDCU.64 UR10, c[0x0][0x398] ;  /* 0x00007300ff0a77ac */ /* 0x000e240008000a00 */
[----:B------:R-:W-:-:S12]  /*2630*/  UIADD3 UR5, UPT, UPT, -UR4, URZ, URZ ;  /* 0x000000ff04057290 */ /* 0x000fd8000fffe1ff */
.L_x_46:
[----:B------:R-:W-:Y:S01]  /*2640*/  UISETP.GE.U32.AND UP0, UPT, UR7, 0x7, UPT ;  /* 0x000000070700788c */ /* 0x000fe2000bf06070 */
[----:B------:R-:W-:Y:S02]  /*2650*/  HFMA2 R5, -RZ, RZ, 0, 0 ;  /* 0x00000000ff057431 */ /* 0x000fe400000001ff */
[----:B-1----:R-:W-:-:S06]  /*2660*/  IMAD.MOV.U32 R27, RZ, RZ, RZ ;  /* 0x000000ffff1b7224 */ /* 0x002fcc00078e00ff */
[----:B------:R-:W-:Y:S05]  /*2670*/  BRA.U !UP0, `(.L_x_41) ;  /* 0x0000000508487547 */ /* 0x000fea000b800000 */
[----:B------:R-:W5:Y:S01]  /*2680*/  S2UR UR6, SR_CgaCtaId ;  /* 0x00000000000679c3 */ /* 0x000f620000008800 */
[----:B------:R-:W-:Y:S01]  /*2690*/  UMOV UR4, 0x400 ;  /* 0x0000040000047882 */ /* 0x000fe20000000000 */
[----:B------:R-:W-:Y:S01]  /*26a0*/  IMAD.MOV.U32 R27, RZ, RZ, RZ ;  /* 0x000000ffff1b7224 */ /* 0x000fe200078e00ff */
[----:B------:R-:W-:Y:S01]  /*26b0*/  UIADD3 UR4, UPT, UPT, UR4, 0x10, URZ ;  /* 0x0000001004047890 */ /* 0x000fe2000fffe0ff */
[----:B------:R-:W-:Y:S01]  /*26c0*/  IMAD.MOV.U32 R25, RZ, RZ, R0 ;  /* 0x000000ffff197224 */ /* 0x000fe200078e0000 */
[----:B---3--:R-:W-:-:S03]  /*26d0*/  MOV R13, UR5 ;  /* 0x00000005000d7c02 */ /* 0x008fc60008000f00 */
[----:B------:R-:W3:Y:S01]  /*26e0*/  LDC R7, c[0x0][0x3b0] ;  /* 0x0000ec00ff077b82 */ /* 0x000ee20000000800 */
[----:B-----5:R-:W-:-:S04]  /*26f0*/  ULEA UR4, UR6, UR4, 0x18 ;  /* 0x0000000406047291 */ /* 0x020fc8000f8ec0ff */
[----:B------:R-:W-:Y:S01]  /*2700*/  UIADD3 UR4, UPT, UPT, UR4, 0x10, URZ ;  /* 0x0000001004047890 */ /* 0x000fe2000fffe0ff */
[----:B---3--:R-:W-:Y:S01]  /*2710*/  IMAD.IADD R12, R0, 0x1, R7 ;  /* 0x00000001000c7824 */ /* 0x008fe200078e0207 */
[C---:B--2---:R-:W-:Y:S01]  /*2720*/  LEA R15, R7.reuse, R0, 0x2 ;  /* 0x00000000070f7211 */ /* 0x044fe200078e10ff */
[C-C-:B------:R-:W-:Y:S02]  /*2730*/  IMAD R5, R7.reuse, 0x2, R0.reuse ;  /* 0x0000000207057824 */ /* 0x140fe400078e0200 */
[C-C-:B------:R-:W-:Y:S02]  /*2740*/  IMAD R14, R7.reuse, 0x3, R0.reuse ;  /* 0x00000003070e7824 */ /* 0x140fe400078e0200 */
[C-C-:B------:R-:W-:Y:S02]  /*2750*/  IMAD R20, R7.reuse, 0x5, R0.reuse ;  /* 0x0000000507147824 */ /* 0x140fe400078e0200 */
[C-C-:B------:R-:W-:Y:S02]  /*2760*/  IMAD R21, R7.reuse, 0x6, R0.reuse ;  /* 0x0000000607157824 */ /* 0x140fe400078e0200 */
[----:B------:R-:W-:-:S02]  /*2770*/  IMAD R24, R7, 0x7, R0 ;  /* 0x0000000707187824 */ /* 0x000fc400078e0200 */
[----:B------:R-:W-:-:S07]  /*2780*/  IMAD.U32 R6, RZ, RZ, UR4 ;  /* 0x00000004ff067e24 */ /* 0x000fce000f8e00ff */
.L_x_42:
[----:B-1----:R-:W-:-:S05]  /*2790*/  IADD3 R8, P0, PT, R2, R25, RZ ;  /* 0x0000001902087210 */ /* 0x002fca0007f1e0ff */
[----:B------:R-:W-:Y:S01]  /*27a0*/  IMAD.X R9, RZ, RZ, RZ, P0 ;  /* 0x000000ffff097224 */ /* 0x000fe200000e06ff */
[----:B0-----:R-:W-:-:S04]  /*27b0*/  LEA R18, P0, R8, UR10, 0x2 ;  /* 0x0000000a08127c11 */ /* 0x001fc8000f8010ff */
[----:B------:R-:W-:Y:S02]  /*27c0*/  LEA.HI.X R19, R8, UR11, R9, 0x2, P0 ;  /* 0x0000000b08137c11 */ /* 0x000fe400080f1409 */
[----:B------:R-:W-:-:S03]  /*27d0*/  IADD3 R8, P0, PT, R2, R12, RZ ;  /* 0x0000000c02087210 */ /* 0x000fc60007f1e0ff */
[----:B------:R0:W2:Y:S01]  /*27e0*/  LDG.E.CONSTANT R23, desc[UR8][R18.64] ;  /* 0x0000000812177981 */ /* 0x0000a2000c1e9900 */
[----:B------:R-:W-:Y:S02]  /*27f0*/  IADD3.X R9, PT, PT, RZ, RZ, RZ, P0, !PT ;  /* 0x000000ffff097210 */ /* 0x000fe400007fe4ff */
[----:B------:R-:W-:-:S04]  /*2800*/  LEA R28, P0, R8, UR10, 0x2 ;  /* 0x0000000a081c7c11 */ /* 0x000fc8000f8010ff */
[----:B------:R-:W-:Y:S02]  /*2810*/  LEA.HI.X R29, R8, UR11, R9, 0x2, P0 ;  /* 0x0000000b081d7c11 */ /* 0x000fe400080f1409 */
[----:B------:R-:W2:Y:S04]  /*2820*/  LDS.128 R8, [R6+-0x10] ;  /* 0xfffff00006087984 */ /* 0x000ea80000000c00 */
[----:B------:R-:W3:Y:S01]  /*2830*/  LDG.E.CONSTANT R28, desc[UR8][R28.64] ;  /* 0x000000081c1c7981 */ /* 0x000ee2000c1e9900 */
[----:B------:R-:W-:-:S05]  /*2840*/  IADD3 R17, P0, PT, R2, R5, RZ ;  /* 0x0000000502117210 */ /* 0x000fca0007f1e0ff */
[----:B------:R-:W-:Y:S01]  /*2850*/  IMAD.X R22, RZ, RZ, RZ, P0 ;  /* 0x000000ffff167224 */ /* 0x000fe200000e06ff */
[----:B------:R-:W-:-:S04]  /*2860*/  LEA R16, P0, R17, UR10, 0x2 ;  /* 0x0000000a11107c11 */ /* 0x000fc8000f8010ff */
[----:B------:R-:W-:Y:S02]  /*2870*/  LEA.HI.X R17, R17, UR11, R22, 0x2, P0 ;  /* 0x0000000b11117c11 */ /* 0x000fe400080f1416 */
[----:B------:R-:W-:-:S03]  /*2880*/  IADD3 R22, P0, PT, R2, R14, RZ ;  /* 0x0000000e02167210 */ /* 0x000fc60007f1e0ff */
[----:B------:R1:W5:Y:S02]  /*2890*/  LDG.E.CONSTANT R29, desc[UR8][R16.64] ;  /* 0x00000008101d7981 */ /* 0x000364000c1e9900 */
[----:B0-----:R-:W-:Y:S01]  /*28a0*/  IMAD.X R19, RZ, RZ, RZ, P0 ;  /* 0x000000ffff137224 */ /* 0x001fe200000e06ff */
[----:B------:R-:W-:-:S04]  /*28b0*/  LEA R18, P0, R22, UR10, 0x2 ;  /* 0x0000000a16127c11 */ /* 0x000fc8000f8010ff */
[----:B------:R-:W-:-:S05]  /*28c0*/  LEA.HI.X R19, R22, UR11, R19, 0x2, P0 ;  /* 0x0000000b16137c11 */ /* 0x000fca00080f1413 */
[----:B------:R0:W4:Y:S01]  /*28d0*/  LDG.E.CONSTANT R26, desc[UR8][R18.64] ;  /* 0x00000008121a7981 */ /* 0x000122000c1e9900 */
[C---:B-1----:R-:W-:Y:S02]  /*28e0*/  IADD3 R17, P0, PT, R2.reuse, R15, RZ ;  /* 0x0000000f02117210 */ /* 0x042fe40007f1e0ff */
[----:B0-----:R-:W-:Y:S01]  /*28f0*/  IADD3 R19, P1, PT, R2, R21, RZ ;  /* 0x0000001502137210 */ /* 0x001fe20007f3e0ff */
[----:B--2---:R-:W-:Y:S01]  /*2900*/  FFMA R16, R8, R23, R27 ;  /* 0x0000001708107223 */ /* 0x004fe2000000001b */
[----:B------:R-:W-:Y:S02]  /*2910*/  IADD3.X R8, PT, PT, RZ, RZ, RZ, P0, !PT ;  /* 0x000000ffff087210 */ /* 0x000fe400007fe4ff */
[----:B------:R-:W-:-:S04]  /*2920*/  LEA R22, P0, R17, UR10, 0x2 ;  /* 0x0000000a11167c11 */ /* 0x000fc8000f8010ff */
[----:B------:R-:W-:Y:S02]  /*2930*/  LEA.HI.X R23, R17, UR11, R8, 0x2, P0 ;  /* 0x0000000b11177c11 */ /* 0x000fe400080f1408 */
[----:B------:R-:W-:-:S03]  /*2940*/  IADD3 R8, P0, PT, R2, R20, RZ ;  /* 0x0000001402087210 */ /* 0x000fc60007f1e0ff */
[----:B------:R0:W2:Y:S01]  /*2950*/  LDG.E.CONSTANT R27, desc[UR8][R22.64] ;  /* 0x00000008161b7981 */ /* 0x0000a2000c1e9900 */
[----:B---3--:R-:W-:Y:S01]  /*2960*/  FFMA R9, R9, R28, R16 ;  /* 0x0000001c09097223 */ /* 0x008fe20000000010 */
[----:B------:R-:W-:Y:S01]  /*2970*/  IMAD.X R17, RZ, RZ, RZ, P0 ;  /* 0x000000ffff117224 */ /* 0x000fe200000e06ff */
[----:B------:R-:W-:-:S04]  /*2980*/  LEA R16, P0, R8, UR10, 0x2 ;  /* 0x0000000a08107c11 */ /* 0x000fc8000f8010ff */
[----:B------:R-:W-:Y:S01]  /*2990*/  LEA.HI.X R17, R8, UR11, R17, 0x2, P0 ;  /* 0x0000000b08117c11 */ /* 0x000fe200080f1411 */
[----:B------:R-:W-:Y:S01]  /*29a0*/  IMAD.X R8, RZ, RZ, RZ, P1 ;  /* 0x000000ffff087224 */ /* 0x000fe200008e06ff */
[----:B------:R-:W-:-:S03]  /*29b0*/  LEA R18, P0, R19, UR10, 0x2 ;  /* 0x0000000a13127c11 */ /* 0x000fc6000f8010ff */
[----:B------:R-:W3:Y:S01]  /*29c0*/  LDG.E.CONSTANT R16, desc[UR8][R16.64] ;  /* 0x0000000810107981 */ /* 0x000ee2000c1e9900 */
[----:B------:R-:W-:Y:S02]  /*29d0*/  LEA.HI.X R19, R19, UR11, R8, 0x2, P0 ;  /* 0x0000000b13137c11 */ /* 0x000fe400080f1408 */
[----:B------:R-:W-:-:S04]  /*29e0*/  IADD3 R8, P0, PT, R2, R24, RZ ;  /* 0x0000001802087210 */ /* 0x000fc80007f1e0ff */
[----:B0-----:R-:W-:Y:S01]  /*29f0*/  IADD3.X R23, PT, PT, RZ, RZ, RZ, P0, !PT ;  /* 0x000000ffff177210 */ /* 0x001fe200007fe4ff */
[----:B------:R-:W3:Y:S01]  /*2a00*/  LDG.E.CONSTANT R19, desc[UR8][R18.64] ;  /* 0x0000000812137981 */ /* 0x000ee2000c1e9900 */
[----:B------:R-:W-:-:S04]  /*2a10*/  LEA R22, P0, R8, UR10, 0x2 ;  /* 0x0000000a08167c11 */ /* 0x000fc8000f8010ff */
[----:B------:R-:W-:-:S05]  /*2a20*/  LEA.HI.X R23, R8, UR11, R23, 0x2, P0 ;  /* 0x0000000b08177c11 */ /* 0x000fca00080f1417 */
[----:B------:R-:W3:Y:S01]  /*2a30*/  LDG.E.CONSTANT R22, desc[UR8][R22.64] ;  /* 0x0000000816167981 */ /* 0x000ee2000c1e9900 */
[----:B-----5:R-:W-:-:S04]  /*2a40*/  FFMA R10, R10, R29, R9 ;  /* 0x0000001d0a0a7223 */ /* 0x020fc80000000009 */
[----:B----4-:R-:W-:Y:S02]  /*2a50*/  FFMA R29, R11, R26, R10 ;  /* 0x0000001a0b1d7223 */ /* 0x010fe4000000000a */
[----:B------:R0:W2:Y:S01]  /*2a60*/  LDS.128 R8, [R6] ;  /* 0x0000000006087984 */ /* 0x0000a20000000c00 */
[----:B------:R-:W-:-:S05]  /*2a70*/  VIADD R13, R13, 0x8 ;  /* 0x000000080d0d7836 */ /* 0x000fca0000000000 */
[----:B------:R-:W-:Y:S01]  /*2a80*/  ISETP.NE.AND P0, PT, R13, RZ, PT ;  /* 0x000000ff0d00720c */ /* 0x000fe20003f05270 */
[C---:B------:R-:W-:Y:S01]  /*2a90*/  IMAD R12, R7.reuse, 0x8, R12 ;  /* 0x00000008070c7824 */ /* 0x040fe200078e020c */
[C---:B------:R-:W-:Y:S01]  /*2aa0*/  LEA R5, R7.reuse, R5, 0x3 ;  /* 0x0000000507057211 */ /* 0x040fe200078e18ff */
[C---:B------:R-:W-:Y:S01]  /*2ab0*/  IMAD R14, R7.reuse, 0x8, R14 ;  /* 0x00000008070e7824 */ /* 0x040fe200078e020e */
[C---:B------:R-:W-:Y:S01]  /*2ac0*/  LEA R20, R7.reuse, R20, 0x3 ;  /* 0x0000001407147211 */ /* 0x040fe200078e18ff */
[C---:B------:R-:W-:Y:S01]  /*2ad0*/  IMAD R15, R7.reuse, 0x8, R15 ;  /* 0x00000008070f7824 */ /* 0x040fe200078e020f */
[C---:B------:R-:W-:Y:S01]  /*2ae0*/  LEA R25, R7.reuse, R25, 0x3 ;  /* 0x0000001907197211 */ /* 0x040fe200078e18ff */
[C---:B------:R-:W-:Y:S02]  /*2af0*/  IMAD R21, R7.reuse, 0x8, R21 ;  /* 0x0000000807157824 */ /* 0x040fe400078e0215 */
[----:B------:R-:W-:Y:S02]  /*2b00*/  IMAD R24, R7, 0x8, R24 ;  /* 0x0000000807187824 */ /* 0x000fe400078e0218 */
[----:B0-----:R-:W-:-:S02]  /*2b10*/  VIADD R6, R6, 0x20 ;  /* 0x0000002006067836 */ /* 0x001fc40000000000 */
[----:B--2---:R-:W-:-:S04]  /*2b20*/  FFMA R8, R8, R27, R29 ;  /* 0x0000001b08087223 */ /* 0x004fc8000000001d */
[----:B---3--:R-:W-:-:S04]  /*2b30*/  FFMA R9, R9, R16, R8 ;  /* 0x0000001009097223 */ /* 0x008fc80000000008 */
[----:B------:R-:W-:-:S04]  /*2b40*/  FFMA R10, R10, R19, R9 ;  /* 0x000000130a0a7223 */ /* 0x000fc80000000009 */
[----:B------:R-:W-:Y:S01]  /*2b50*/  FFMA R27, R11, R22, R10 ;  /* 0x000000160b1b7223 */ /* 0x000fe2000000000a */
[----:B------:R-:W-:Y:S06]  /*2b60*/  @P0 BRA `(.L_x_42) ;  /* 0xfffffffc00080947 */ /* 0x000fec000383ffff */
[----:B------:R-:W-:-:S04]  /*2b70*/  UIADD3 UR4, UPT, UPT, UR7, 0x1, URZ ;  /* 0x0000000107047890 */ /* 0x000fc8000fffe0ff */
[----:B------:R-:W-:-:S06]  /*2b80*/  ULOP3.LUT UR4, UR4, 0x1fff8, URZ, 0xc0, !UPT ;  /* 0x0001fff804047892 */ /* 0x000fcc000f8ec0ff */
[----:B------:R-:W-:-:S07]  /*2b90*/  IMAD.U32 R5, RZ, RZ, UR4 ;  /* 0x00000004ff057e24 */ /* 0x000fce000f8e00ff */
.L_x_41:
[----:B------:R-:W-:-:S04]  /*2ba0*/  UIADD3 UR4, UPT, UPT, UR7, 0x1, URZ ;  /* 0x0000000107047890 */ /* 0x000fc8000fffe0ff */
[----:B------:R-:W-:-:S04]  /*2bb0*/  ULOP3.LUT UR4, UR4, 0x7, URZ, 0xc0, !UPT ;  /* 0x0000000704047892 */ /* 0x000fc8000f8ec0ff */
[----:B------:R-:W-:-:S09]  /*2bc0*/  UISETP.NE.AND UP0, UPT, UR4, URZ, UPT ;  /* 0x000000ff0400728c */ /* 0x000fd2000bf05270 */
[----:B------:R-:W-:Y:S05]  /*2bd0*/  BRA.U !UP0, `(.L_x_43) ;  /* 0x00000005085c7547 */ /* 0x000fea000b800000 */
[----:B------:R-:W-:Y:S02]  /*2be0*/  UIADD3 UR4, UPT, UPT, UR4, -0x1, URZ ;  /* 0xffffffff04047890 */ /* 0x000fe4000fffe0ff */
[----:B------:R-:W-:Y:S02]  /*2bf0*/  UIADD3 UR6, UPT, UPT, UR7, 0x1, URZ ;  /* 0x0000000107067890 */ /* 0x000fe4000fffe0ff */
[----:B------:R-:W-:Y:S02]  /*2c00*/  UISETP.GE.U32.AND UP0, UPT, UR4, 0x3, UPT ;  /* 0x000000030400788c */ /* 0x000fe4000bf06070 */
[----:B------:R-:W-:-:S07]  /*2c10*/  ULOP3.LUT UP1, URZ, UR6, 0x3, URZ, 0xc0, !UPT ;  /* 0x0000000306ff7892 */ /* 0x000fce000f82c0ff */
[----:B------:R-:W-:Y:S05]  /*2c20*/  BRA.U !UP0, `(.L_x_44) ;  /* 0x0000000108987547 */ /* 0x000fea000b800000 */
[----:B------:R-:W5:Y:S01]  /*2c30*/  LDCU UR4, c[0x0][0x3b0] ;  /* 0x00007600ff0477ac */ /* 0x000f620008000800 */
[----:B------:R-:W0:Y:S01]  /*2c40*/  LDCU.64 UR14, c[0x0][0x398] ;  /* 0x00007300ff0e77ac */ /* 0x000e220008000a00 */
[----:B-----5:R-:W-:-:S05]  /*2c50*/  IMAD R7, R5, UR4, R0 ;  /* 0x0000000405077c24 */ /* 0x020fca000f8e0200 */
[----:B------:R-:W-:Y:S02]  /*2c60*/  IADD3 R9, PT, PT, R7, UR4, RZ ;  /* 0x0000000407097c10 */ /* 0x000fe4000fffe0ff */
[C---:B------:R-:W-:Y:S02]  /*2c70*/  IADD3 R7, P0, PT, R2.reuse, R7, RZ ;  /* 0x0000000702077210 */ /* 0x040fe40007f1e0ff */
[----:B------:R-:W-:Y:S01]  /*2c80*/  IADD3 R10, P1, PT, R2, R9, RZ ;  /* 0x00000009020a7210 */ /* 0x000fe20007f3e0ff */
[----:B------:R-:W-:Y:S02]  /*2c90*/  VIADD R9, R9, UR4 ;  /* 0x0000000409097c36 */ /* 0x000fe40008000000 */
[----:B---3--:R-:W-:Y:S01]  /*2ca0*/  IMAD.X R14, RZ, RZ, RZ, P0 ;  /* 0x000000ffff0e7224 */ /* 0x008fe200000e06ff */
[----:B0-----:R-:W-:Y:S01]  /*2cb0*/  LEA R6, P0, R7, UR14, 0x2 ;  /* 0x0000000e07067c11 */ /* 0x001fe2000f8010ff */
[----:B-1----:R-:W-:Y:S01]  /*2cc0*/  VIADD R11, R9, UR4 ;  /* 0x00000004090b7c36 */ /* 0x002fe20008000000 */
[----:B------:R-:W-:-:S02]  /*2cd0*/  IADD3.X R13, PT, PT, RZ, RZ, RZ, P1, !PT ;  /* 0x000000ffff0d7210 */ /* 0x000fc40000ffe4ff */
[----:B------:R-:W-:Y:S02]  /*2ce0*/  IADD3 R12, P2, PT, R2, R9, RZ ;  /* 0x00000009020c7210 */ /* 0x000fe40007f5e0ff */
[C---:B------:R-:W-:Y:S02]  /*2cf0*/  LEA R8, P1, R10.reuse, UR14, 0x2 ;  /* 0x0000000e0a087c11 */ /* 0x040fe4000f8210ff */
[----:B------:R-:W-:Y:S01]  /*2d00*/  LEA.HI.X R7, R7, UR15, R14, 0x2, P0 ;  /* 0x0000000f07077c11 */ /* 0x000fe200080f140e */
[----:B------:R-:W-:Y:S01]  /*2d10*/  IMAD.X R17, RZ, RZ, RZ, P2 ;  /* 0x000000ffff117224 */ /* 0x000fe200010e06ff */
[----:B------:R-:W-:Y:S02]  /*2d20*/  LEA.HI.X R9, R10, UR15, R13, 0x2, P1 ;  /* 0x0000000f0a097c11 */ /* 0x000fe400088f140d */
[----:B------:R-:W-:Y:S01]  /*2d30*/  LEA R10, P0, R12, UR14, 0x2 ;  /* 0x0000000e0c0a7c11 */ /* 0x000fe2000f8010ff */
[----:B--2---:R0:W2:Y:S01]  /*2d40*/  LDG.E.CONSTANT R15, desc[UR8][R6.64] ;  /* 0x00000008060f7981 */ /* 0x0040a2000c1e9900 */
[----:B------:R-:W-:-:S02]  /*2d50*/  IADD3 R13, P1, PT, R2, R11, RZ ;  /* 0x0000000b020d7210 */ /* 0x000fc40007f3e0ff */
[----:B------:R-:W-:Y:S01]  /*2d60*/  LEA.HI.X R11, R12, UR15, R17, 0x2, P0 ;  /* 0x0000000f0c0b7c11 */ /* 0x000fe200080f1411 */
[----:B------:R-:W3:Y:S01]  /*2d70*/  LDG.E.CONSTANT R9, desc[UR8][R8.64] ;  /* 0x0000000808097981 */ /* 0x000ee2000c1e9900 */
[----:B------:R-:W-:Y:S02]  /*2d80*/  IADD3.X R14, PT, PT, RZ, RZ, RZ, P1, !PT ;  /* 0x000000ffff0e7210 */ /* 0x000fe40000ffe4ff */
[C---:B------:R-:W-:Y:S01]  /*2d90*/  LEA R12, P0, R13.reuse, UR14, 0x2 ;  /* 0x0000000e0d0c7c11 */ /* 0x040fe2000f8010ff */
[----:B------:R-:W5:Y:S03]  /*2da0*/  LDG.E.CONSTANT R10, desc[UR8][R10.64] ;  /* 0x000000080a0a7981 */ /* 0x000f66000c1e9900 */
[----:B------:R-:W-:-:S06]  /*2db0*/  LEA.HI.X R13, R13, UR15, R14, 0x2, P0 ;  /* 0x0000000f0d0d7c11 */ /* 0x000fcc00080f140e */
[----:B------:R-:W4:Y:S01]  /*2dc0*/  LDG.E.CONSTANT R13, desc[UR8][R12.64] ;  /* 0x000000080c0d7981 */ /* 0x000f22000c1e9900 */
[----:B------:R-:W1:Y:S01]  /*2dd0*/  S2UR UR6, SR_CgaCtaId ;  /* 0x00000000000679c3 */ /* 0x000e620000008800 */
[----:B------:R-:W-:Y:S02]  /*2de0*/  UMOV UR4, 0x400 ;  /* 0x0000040000047882 */ /* 0x000fe40000000000 */
[----:B------:R-:W-:-:S04]  /*2df0*/  UIADD3 UR4, UPT, UPT, UR4, 0x10, URZ ;  /* 0x0000001004047890 */ /* 0x000fc8000fffe0ff */
[----:B-1----:R-:W-:-:S06]  /*2e00*/  ULEA UR4, UR6, UR4, 0x18 ;  /* 0x0000000406047291 */ /* 0x002fcc000f8ec0ff */
[----:B------:R-:W-:-:S05]  /*2e10*/  LEA R14, R5, UR4, 0x2 ;  /* 0x00000004050e7c11 */ /* 0x000fca000f8e10ff */
[----:B------:R-:W2:Y:S04]  /*2e20*/  LDS.64 R16, [R14] ;  /* 0x000000000e107984 */ /* 0x000ea80000000a00 */
[----:B0-----:R-:W5:Y:S01]  /*2e30*/  LDS.64 R6, [R14+0x8] ;  /* 0x000008000e067984 */ /* 0x001f620000000a00 */
[----:B------:R-:W-:Y:S02]  /*2e40*/  VIADD R5, R5, 0x4 ;  /* 0x0000000405057836 */ /* 0x000fe40000000000 */
[----:B--2---:R-:W-:-:S04]  /*2e50*/  FFMA R16, R16, R15, R27 ;  /* 0x0000000f10107223 */ /* 0x004fc8000000001b */
[----:B---3--:R-:W-:-:S04]  /*2e60*/  FFMA R9, R9, R17, R16 ;  /* 0x0000001109097223 */ /* 0x008fc80000000010 */
[----:B-----5:R-:W-:-:S04]  /*2e70*/  FFMA R6, R6, R10, R9 ;  /* 0x0000000a06067223 */ /* 0x020fc80000000009 */
[----:B----4-:R-:W-:-:S07]  /*2e80*/  FFMA R27, R13, R7, R6 ;  /* 0x000000070d1b7223 */ /* 0x010fce0000000006 */
.L_x_44:
[----:B------:R-:W-:Y:S05]  /*2e90*/  BRA.U !UP1, `(.L_x_43) ;  /* 0x0000000109ac7547 */ /* 0x000fea000b800000 */
[----:B------:R-:W-:Y:S02]  /*2ea0*/  ULOP3.LUT UP0, URZ, UR7, 0x3, URZ, 0xc0, !UPT ;  /* 0x0000000307ff7892 */ /* 0x000fe4000f80c0ff */
[----:B------:R-:W-:-:S04]  /*2eb0*/  ULOP3.LUT UR4, UR7, 0x1, URZ, 0xc0, !UPT ;  /* 0x0000000107047892 */ /* 0x000fc8000f8ec0ff */
[----:B------:R-:W-:-:S03]  /*2ec0*/  UISETP.NE.U32.AND UP1, UPT, UR4, 0x1, UPT ;  /* 0x000000010400788c */ /* 0x000fc6000bf25070 */
[----:B------:R-:W-:Y:S08]  /*2ed0*/  BRA.U !UP0, `(.L_x_45) ;  /* 0x00000001085c7547 */ /* 0x000ff0000b800000 */
[----:B------:R-:W5:Y:S01]  /*2ee0*/  LDCU UR4, c[0x0][0x3b0] ;  /* 0x00007600ff0477ac */ /* 0x000f620008000800 */
[----:B------:R-:W0:Y:S01]  /*2ef0*/  LDCU.64 UR14, c[0x0][0x398] ;  /* 0x00007300ff0e77ac */ /* 0x000e220008000a00 */
[----:B-----5:R-:W-:-:S04]  /*2f00*/  IMAD R7, R5, UR4, R0 ;  /* 0x0000000405077c24 */ /* 0x020fc8000f8e0200 */
[----:B------:R-:W-:Y:S01]  /*2f10*/  VIADD R9, R7, UR4 ;  /* 0x0000000407097c36 */ /* 0x000fe20008000000 */
[----:B-1----:R-:W-:-:S04]  /*2f20*/  IADD3 R8, P0, PT, R2, R7, RZ ;  /* 0x0000000702087210 */ /* 0x002fc80007f1e0ff */
[----:B------:R-:W-:Y:S02]  /*2f30*/  IADD3.X R7, PT, PT, RZ, RZ, RZ, P0, !PT ;  /* 0x000000ffff077210 */ /* 0x000fe400007fe4ff */
[----:B------:R-:W-:Y:S02]  /*2f40*/  IADD3 R9, P1, PT, R2, R9, RZ ;  /* 0x0000000902097210 */ /* 0x000fe40007f3e0ff */
[----:B0-----:R-:W-:-:S03]  /*2f50*/  LEA R6, P0, R8, UR14, 0x2 ;  /* 0x0000000e08067c11 */ /* 0x001fc6000f8010ff */
[----:B------:R-:W-:Y:S01]  /*2f60*/  IMAD.X R10, RZ, RZ, RZ, P1 ;  /* 0x000000ffff0a7224 */ /* 0x000fe200008e06ff */
[----:B------:R-:W-:Y:S02]  /*2f70*/  LEA.HI.X R7, R8, UR15, R7, 0x2, P0 ;  /* 0x0000000f08077c11 */ /* 0x000fe400080f1407 */
[----:B------:R-:W-:-:S03]  /*2f80*/  LEA R8, P0, R9, UR14, 0x2 ;  /* 0x0000000e09087c11 */ /* 0x000fc6000f8010ff */
[----:B------:R-:W5:Y:S01]  /*2f90*/  LDG.E.CONSTANT R6, desc[UR8][R6.64] ;  /* 0x0000000806067981 */ /* 0x000f62000c1e9900 */
[----:B------:R-:W-:-:S06]  /*2fa0*/  LEA.HI.X R9, R9, UR15, R10, 0x2, P0 ;  /* 0x0000000f09097c11 */ /* 0x000fcc00080f140a */
[----:B------:R-:W2:Y:S01]  /*2fb0*/  LDG.E.CONSTANT R9, desc[UR8][R8.64] ;  /* 0x0000000808097981 */ /* 0x000ea2000c1e9900 */
[----:B------:R-:W0:Y:S01]  /*2fc0*/  S2UR UR6, SR_CgaCtaId ;  /* 0x00000000000679c3 */ /* 0x000e220000008800 */
[----:B------:R-:W-:Y:S02]  /*2fd0*/  UMOV UR4, 0x400 ;  /* 0x0000040000047882 */ /* 0x000fe40000000000 */
[----:B------:R-:W-:-:S04]  /*2fe0*/  UIADD3 UR4, UPT, UPT, UR4, 0x10, URZ ;  /* 0x0000001004047890 */ /* 0x000fc8000fffe0ff */
[----:B0-----:R-:W-:-:S06]  /*2ff0*/  ULEA UR4, UR6, UR4, 0x18 ;  /* 0x0000000406047291 */ /* 0x001fcc000f8ec0ff */
[----:B------:R-:W-:-:S06]  /*3000*/  LEA R10, R5, UR4, 0x2 ;  /* 0x00000004050a7c11 */ /* 0x000fcc000f8e10ff */
[----:B------:R-:W5:Y:S01]  /*3010*/  LDS.64 R10, [R10] ;  /* 0x000000000a0a7984 */ /* 0x000f620000000a00 */
[----:B------:R-:W-:Y:S02]  /*3020*/  VIADD R5, R5, 0x2 ;  /* 0x0000000205057836 */ /* 0x000fe40000000000 */
[----:B-----5:R-:W-:-:S04]  /*3030*/  FFMA R12, R10, R6, R27 ;  /* 0x000000060a0c7223 */ /* 0x020fc8000000001b */
[----:B--2---:R-:W-:-:S07]  /*3040*/  FFMA R27, R9, R11, R12 ;  /* 0x0000000b091b7223 */ /* 0x004fce000000000c */
.L_x_45:
[----:B------:R-:W-:Y:S05]  /*3050*/  BRA.U !UP1, `(.L_x_43) ;  /* 0x00000001093c7547 */ /* 0x000fea000b800000 */
[----:B------:R-:W5:Y:S01]  /*3060*/  LDCU UR4, c[0x0][0x3b0] ;  /* 0x00007600ff0477ac */ /* 0x000f620008000800 */
[----:B------:R-:W0:Y:S01]  /*3070*/  LDCU.64 UR14, c[0x0][0x398] ;  /* 0x00007300ff0e77ac */ /* 0x000e220008000a00 */
[----:B-----5:R-:W-:-:S05]  /*3080*/  IMAD R7, R5, UR4, R0 ;  /* 0x0000000405077c24 */ /* 0x020fca000f8e0200 */
[----:B------:R-:W-:-:S04]  /*3090*/  IADD3 R7, P0, PT, R2, R7, RZ ;  /* 0x0000000702077210 */ /* 0x000fc80007f1e0ff */
[----:B-1----:R-:W-:Y:S02]  /*30a0*/  IADD3.X R8, PT, PT, RZ, RZ, RZ, P0, !PT ;  /* 0x000000ffff087210 */ /* 0x002fe400007fe4ff */
[----:B0-----:R-:W-:-:S04]  /*30b0*/  LEA R6, P0, R7, UR14, 0x2 ;  /* 0x0000000e07067c11 */ /* 0x001fc8000f8010ff */
[----:B------:R-:W-:-:S05]  /*30c0*/  LEA.HI.X R7, R7, UR15, R8, 0x2, P0 ;  /* 0x0000000f07077c11 */ /* 0x000fca00080f1408 */
[----:B------:R-:W5:Y:S01]  /*30d0*/  LDG.E.CONSTANT R6, desc[UR8][R6.64] ;  /* 0x0000000806067981 */ /* 0x000f62000c1e9900 */
[----:B------:R-:W0:Y:S01]  /*30e0*/  S2UR UR6, SR_CgaCtaId ;  /* 0x00000000000679c3 */ /* 0x000e220000008800 */
[----:B------:R-:W-:Y:S02]  /*30f0*/  UMOV UR4, 0x400 ;  /* 0x0000040000047882 */ /* 0x000fe40000000000 */
[----:B------:R-:W-:-:S04]  /*3100*/  UIADD3 UR4, UPT, UPT, UR4, 0x10, URZ ;  /* 0x0000001004047890 */ /* 0x000fc8000fffe0ff */
[----:B0-----:R-:W-:-:S06]  /*3110*/  ULEA UR4, UR6, UR4, 0x18 ;  /* 0x0000000406047291 */ /* 0x001fcc000f8ec0ff */
[----:B------:R-:W-:-:S05]  /*3120*/  LEA R5, R5, UR4, 0x2 ;  /* 0x0000000405057c11 */ /* 0x000fca000f8e10ff */
[----:B------:R-:W5:Y:S02]  /*3130*/  LDS R8, [R5] ;  /* 0x0000000005087984 */ /* 0x000f640000000800 */
[----:B-----5:R-:W-:-:S07]  /*3140*/  FFMA R27, R8, R6, R27 ;  /* 0x00000006081b7223 */ /* 0x020fce000000001b */
.L_x_43:
[----:B------:R-:W5:Y:S01]  /*3150*/  LDCU.64 UR14, c[0x0][0x380] ;  /* 0x00007000ff0e77ac */ /* 0x000f620008000a00 */
[C---:B------:R-:W-:Y:S01]  /*3160*/  IADD3 R5, P0, PT, R0.reuse, R3, RZ ;  /* 0x0000000300057210 */ /* 0x040fe20007f1e0ff */
[----:B----4-:R-:W-:Y:S01]  /*3170*/  VIADD R0, R0, UR12 ;  /* 0x0000000c00007c36 */ /* 0x010fe20008000000 */
[----:B------:R-:W4:Y:S03]  /*3180*/  LDCU UR4, c[0x0][0x3b0] ;  /* 0x00007600ff0477ac */ /* 0x000f260008000800 */
[----:B-1----:R-:W-:Y:S01]  /*3190*/  IMAD.X R8, RZ, RZ, R4, P0 ;  /* 0x000000ffff087224 */ /* 0x002fe200000e0604 */
[----:B-----5:R-:W-:-:S04]  /*31a0*/  LEA R6, P0, R5, UR14, 0x2 ;  /* 0x0000000e05067c11 */ /* 0x020fc8000f8010ff */
[----:B------:R-:W-:Y:S02]  /*31b0*/  LEA.HI.X R7, R5, UR15, R8, 0x2, P0 ;  /* 0x0000000f05077c11 */ /* 0x000fe400080f1408 */
[----:B----4-:R-:W-:-:S03]  /*31c0*/  ISETP.GE.U32.AND P0, PT, R0, UR4, PT ;  /* 0x0000000400007c0c */ /* 0x010fc6000bf06070 */
[----:B------:R1:W-:Y:S10]  /*31d0*/  STG.E desc[UR8][R6.64], R27 ;  /* 0x0000001b06007986 */ /* 0x0003f4000c101908 */
[----:B------:R-:W-:Y:S05]  /*31e0*/  @!P0 BRA `(.L_x_46) ;  /* 0xfffffff400148947 */ /* 0x000fea000383ffff */
[----:B0-----:R-:W-:Y:S05]  /*31f0*/  EXIT ;  /* 0x000000000000794d */ /* 0x001fea0003800000 */
        .weak           $__internal_0_$__cuda_sm20_rcp_rn_f32_slowpath
        .type           $__internal_0_$__cuda_sm20_rcp_rn_f32_slowpath,@function
        .size           $__internal_0_$__cuda_sm20_rcp_rn_f32_slowpath,(.L_x_156 - $__internal_0_$__cuda_sm20_rcp_rn_f32_slowpath)
$__internal_0_$__cuda_sm20_rcp_rn_f32_slowpath:
[----:B------:R-:W-:-:S04]  /*3200*/  SHF.L.U32 R7, R5, 0x1, RZ ;  /* 0x0000000105077819 */ /* 0x000fc800000006ff */
[----:B------:R-:W-:-:S04]  /*3210*/  SHF.R.U32.HI R7, RZ, 0x18, R7 ;  /* 0x00000018ff077819 */ /* 0x000fc80000011607 */
[----:B------:R-:W-:-:S13]  /*3220*/  ISETP.NE.U32.AND P0, PT, R7, RZ, PT ;  /* 0x000000ff0700720c */ /* 0x000fda0003f05070 */
[----:B------:R-:W-:Y:S05]  /*3230*/  @P0 BRA `(.L_x_47) ;  /* 0x00000000002c0947 */ /* 0x000fea0003800000 */
[----:B------:R-:W-:-:S05]  /*3240*/  IMAD.SHL.U32 R7, R5, 0x2, RZ ;  /* 0x0000000205077824 */ /* 0x000fca00078e00ff */
[----:B------:R-:W-:-:S13]  /*3250*/  ISETP.NE.AND P0, PT, R7, RZ, PT ;  /* 0x000000ff0700720c */ /* 0x000fda0003f05270 */
[----:B------:R2:W3:Y:S01]  /*3260*/  @!P0 MUFU.RCP R7, R5 ;  /* 0x0000000500078308 */ /* 0x0004e20000001000 */
[----:B------:R-:W-:Y:S05]  /*3270*/  @!P0 BRA `(.L_x_48) ;  /* 0x0000000000a48947 */ /* 0x000fea0003800000 */
[----:B------:R-:W-:-:S04]  /*3280*/  FFMA R8, R5, 1.84467440737095516160e+19, RZ ;  /* 0x5f80000005087823 */ /* 0x000fc800000000ff */
[----:B--2---:R-:W3:Y:S02]  /*3290*/  MUFU.RCP R5, R8 ;  /* 0x0000000800057308 */ /* 0x004ee40000001000 */
[----:B---3--:R-:W-:-:S04]  /*32a0*/  FFMA R7, R8, R5, -1 ;  /* 0xbf80000008077423 */ /* 0x008fc80000000005 */
[----:B------:R-:W-:-:S04]  /*32b0*/  FADD.FTZ R10, -R7, -RZ ;  /* 0x800000ff070a7221 */ /* 0x000fc80000010100 */
[----:B------:R-:W-:-:S04]  /*32c0*/  FFMA R5, R5, R10, R5 ;  /* 0x0000000a05057223 */ /* 0x000fc80000000005 */
[----:B------:R-:W-:Y:S01]  /*32d0*/  FFMA R7, R5, 1.84467440737095516160e+19, RZ ;  /* 0x5f80000005077823 */ /* 0x000fe200000000ff */
[----:B------:R-:W-:Y:S06]  /*32e0*/  BRA `(.L_x_48) ;  /* 0x0000000000887947 */ /* 0x000fec0003800000 */
.L_x_47:
[----:B------:R-:W-:-:S05]  /*32f0*/  VIADD R8, R7, 0xffffff03 ;  /* 0xffffff0307087836 */ /* 0x000fca0000000000 */
[----:B------:R-:W-:-:S13]  /*3300*/  ISETP.GT.U32.AND P0, PT, R8, 0x1, PT ;  /* 0x000000010800780c */ /* 0x000fda0003f04070 */
[----:B------:R-:W-:Y:S05]  /*3310*/  @P0 BRA `(.L_x_49) ;  /* 0x0000000000780947 */ /* 0x000fea0003800000 */
[----:B------:R-:W-:Y:S02]  /*3320*/  LOP3.LUT R9, R5, 0x7fffff, RZ, 0xc0, !PT ;  /* 0x007fffff05097812 */ /* 0x000fe400078ec0ff */
[----:B------:R-:W-:Y:S02]  /*3330*/  MOV R13, 0x3 ;  /* 0x00000003000d7802 */ /* 0x000fe40000000f00 */
[----:B------:R-:W-:Y:S02]  /*3340*/  LOP3.LUT R9, R9, 0x3f800000, RZ, 0xfc, !PT ;  /* 0x3f80000009097812 */ /* 0x000fe400078efcff */
[----:B------:R-:W-:Y:S02]  /*3350*/  SHF.L.U32 R14, R13, R8, RZ ;  /* 0x000000080d0e7219 */ /* 0x000fe400000006ff */
[----:B------:R-:W0:Y:S02]  /*3360*/  MUFU.RCP R10, R9 ;  /* 0x00000009000a7308 */ /* 0x000e240000001000 */
[----:B0-----:R-:W-:-:S04]  /*3370*/  FFMA R11, R9, R10, -1 ;  /* 0xbf800000090b7423 */ /* 0x001fc8000000000a */
[----:B------:R-:W-:-:S04]  /*3380*/  FADD.FTZ R11, -R11, -RZ ;  /* 0x800000ff0b0b7221 */ /* 0x000fc80000010100 */
[CCC-:B------:R-:W-:Y:S01]  /*3390*/  FFMA.RM R12, R10.reuse, R11.reuse, R10.reuse ;  /* 0x0000000b0a0c7223 */ /* 0x1c0fe2000000400a */
[----:B------:R-:W-:-:S04]  /*33a0*/  FFMA.RP R11, R10, R11, R10 ;  /* 0x0000000b0a0b7223 */ /* 0x000fc8000000800a */
[C---:B------:R-:W-:Y:S02]  /*33b0*/  LOP3.LUT R10, R12.reuse, 0x7fffff, RZ, 0xc0, !PT ;  /* 0x007fffff0c0a7812 */ /* 0x040fe400078ec0ff */
[----:B------:R-:W-:Y:S02]  /*33c0*/  FSETP.NEU.FTZ.AND P0, PT, R12, R11, PT ;  /* 0x0000000b0c00720b */ /* 0x000fe40003f1d000 */
[----:B------:R-:W-:Y:S02]  /*33d0*/  LOP3.LUT R11, R10, 0x800000, RZ, 0xfc, !PT ;  /* 0x008000000a0b7812 */ /* 0x000fe400078efcff */
[----:B------:R-:W-:Y:S02]  /*33e0*/  SEL R10, RZ, 0xffffffff, !P0 ;  /* 0xffffffffff0a7807 */ /* 0x000fe40004000000 */
[----:B------:R-:W-:-:S03]  /*33f0*/  LOP3.LUT R9, R14, R11, RZ, 0xc0, !PT ;  /* 0x0000000b0e097212 */ /* 0x000fc600078ec0ff */
[----:B------:R-:W-:Y:S01]  /*3400*/  IMAD.MOV R10, RZ, RZ, -R10 ;  /* 0x000000ffff0a7224 */ /* 0x000fe200078e0a0a */
[----:B------:R-:W-:-:S04]  /*3410*/  SHF.R.U32.HI R9, RZ, R8, R9 ;  /* 0x00000008ff097219 */ /* 0x000fc80000011609 */
[----:B------:R-:W-:Y:S02]  /*3420*/  LOP3.LUT P1, RZ, R10, R8, R11, 0xf8, !PT ;  /* 0x000000080aff7212 */ /* 0x000fe4000782f80b */
[C---:B------:R-:W-:Y:S02]  /*3430*/  LOP3.LUT P0, RZ, R9.reuse, 0x1, RZ, 0xc0, !PT ;  /* 0x0000000109ff7812 */ /* 0x040fe4000780c0ff */
[----:B------:R-:W-:-:S04]  /*3440*/  LOP3.LUT P2, RZ, R9, 0x2, RZ, 0xc0, !PT ;  /* 0x0000000209ff7812 */ /* 0x000fc8000784c0ff */
[----:B------:R-:W-:Y:S02]  /*3450*/  PLOP3.LUT P0, PT, P0, P1, P2, 0xe0, 0x0 ;  /* 0x000000000000781c */ /* 0x000fe40000703c20 */
[----:B------:R-:W-:Y:S02]  /*3460*/  LOP3.LUT P1, RZ, R5, 0x7fffff, RZ, 0xc0, !PT ;  /* 0x007fffff05ff7812 */ /* 0x000fe4000782c0ff */
[----:B------:R-:W-:-:S05]  /*3470*/  SEL R8, RZ, 0x1, !P0 ;  /* 0x00000001ff087807 */ /* 0x000fca0004000000 */
[----:B------:R-:W-:-:S05]  /*3480*/  IMAD.MOV R8, RZ, RZ, -R8 ;  /* 0x000000ffff087224 */ /* 0x000fca00078e0a08 */
[----:B------:R-:W-:Y:S02]  /*3490*/  ISETP.GE.AND P0, PT, R8, RZ, PT ;  /* 0x000000ff0800720c */ /* 0x000fe40003f06270 */
[----:B------:R-:W-:-:S04]  /*34a0*/  IADD3 R8, PT, PT, R7, -0xfc, RZ ;  /* 0xffffff0407087810 */ /* 0x000fc80007ffe0ff */
[----:B------:R-:W-:-:S07]  /*34b0*/  SHF.R.U32.HI R8, RZ, R8, R11 ;  /* 0x00000008ff087219 */ /* 0x000fce000001160b */
[----:B------:R-:W-:-:S04]  /*34c0*/  @!P0 VIADD R8, R8, 0x1 ;  /* 0x0000000108088836 */ /* 0x000fc80000000000 */
[----:B------:R-:W-:-:S05]  /*34d0*/  @!P1 IMAD.SHL.U32 R8, R8, 0x2, RZ ;  /* 0x0000000208089824 */ /* 0x000fca00078e00ff */
[----:B------:R-:W-:Y:S01]  /*34e0*/  LOP3.LUT R7, R8, 0x80000000, R5, 0xf8, !PT ;  /* 0x8000000008077812 */ /* 0x000fe200078ef805 */
[----:B------:R-:W-:Y:S06]  /*34f0*/  BRA `(.L_x_48) ;  /* 0x0000000000047947 */ /* 0x000fec0003800000 */
.L_x_49:
[----:B------:R0:W1:Y:S02]  /*3500*/  MUFU.RCP R7, R5 ;  /* 0x0000000500077308 */ /* 0x0000640000001000 */
.L_x_48:
[----:B0123--:R-:W-:Y:S01]  /*3510*/  MOV R5, R7 ;  /* 0x0000000700057202 */ /* 0x00ffe20000000f00 */
[----:B------:R-:W-:-:S04]  /*3520*/  IMAD.MOV.U32 R7, RZ, RZ, 0x0 ;  /* 0x00000000ff077424 */ /* 0x000fc800078e00ff */
[----:B------:R-:W-:Y:S05]  /*3530*/  RET.REL.NODEC R6 `(steel_causal_attention_kernel) ;  /* 0xffffffc806b07950 */ /* 0x000fea0003c3ffff */
.L_x_50:
[----:B------:R-:W-:-:S00]  /*3540*/  BRA `(.L_x_50) ;  /* 0xfffffffc00fc7947 */ /* 0x000fc0000383ffff */
[----:B------:R-:W-:-:S00]  /*3550*/  NOP ;  /* 0x0000000000007918 */ /* 0x000fc00000000000 */
        /* <DEDUP_REMOVED lines=10> */
.L_x_156:


//--------------------- .text.steel_attention_forward_fp16_kernel --------------------------
	.section	.text.steel_attention_forward_fp16_kernel,"ax",@progbits
	.align	128
        .global         steel_attention_forward_fp16_kernel
        .type           steel_attention_forward_fp16_kernel,@function
        .size           steel_attention_forward_fp16_kernel,(.L_x_157 - steel_attention_forward_fp16_kernel)
        .other          steel_attention_forward_fp16_kernel,@"STO_CUDA_ENTRY STV_DEFAULT"
steel_attention_forward_fp16_kernel:
.text.steel_attention_forward_fp16_kernel:
        /* <DEDUP_REMOVED lines=9> */
[----:B0-----:R-:W-:Y:S02]  /*0090*/  HFMA2 R2, -RZ, RZ, 0, 0 ;  /* 0x00000000ff027431 */ /* 0x001fe400000001ff */
[----:B---3--:R-:W-:-:S04]  /*00a0*/  IMAD.MOV R5, RZ, RZ, -R3 ;  /* 0x000000ffff057224 */ /* 0x008fc800078e0a03 */
[----:B------:R-:W-:-:S04]  /*00b0*/  IMAD R5, R5, R10, RZ ;  /* 0x0000000a05057224 */ /* 0x000fc800078e02ff */
[----:B------:R-:W-:Y:S01]  /*00c0*/  IMAD.HI.U32 R3, R3, R5, R2 ;  /* 0x0000000503037227 */ /* 0x000fe200078e0002 */
[----:B------:R-:W-:-:S05]  /*00d0*/  LOP3.LUT R2, RZ, R10, RZ, 0x33, !PT ;  /* 0x0000000aff027212 */ /* 0x000fca00078e33ff */
[----:B-1----:R-:W-:-:S04]  /*00e0*/  IMAD.HI.U32 R3, R3, UR4, RZ ;  /* 0x0000000403037c27 */ /* 0x002fc8000f8e00ff */
[----:B------:R-:W-:-:S04]  /*00f0*/  IMAD.MOV R5, RZ, RZ, -R3 ;  /* 0x000000ffff057224 */ /* 0x000fc800078e0a03 */
[----:B------:R-:W-:Y:S01]  /*0100*/  IMAD R5, R10, R5, UR4 ;  /* 0x000000040a057e24 */ /* 0x000fe2000f8e0205 */
[----:B------:R-:W0:Y:S04]  /*0110*/  LDCU UR4, c[0x0][0x3ac] ;  /* 0x00007580ff0477ac */ /* 0x000e280008000800 */
[----:B------:R-:W-:-:S13]  /*0120*/  ISETP.GE.U32.AND P0, PT, R5, R10, PT ;  /* 0x0000000a0500720c */ /* 0x000fda0003f06070 */
[----:B------:R-:W-:Y:S01]  /*0130*/  @P0 IMAD.IADD R5, R5, 0x1, -R10 ;  /* 0x0000000105050824 */ /* 0x000fe200078e0a0a */
[----:B------:R-:W-:-:S04]  /*0140*/  @P0 IADD3 R3, PT, PT, R3, 0x1, RZ ;  /* 0x0000000103030810 */ /* 0x000fc80007ffe0ff */
        /* <DEDUP_REMOVED lines=8> */
[----:B------:R-:W-:Y:S01]  /*01d0*/  IMAD.IADD R4, R5, 0x1, -R10 ;  /* 0x0000000105047824 */ /* 0x000fe200078e0a0a */
[----:B------:R-:W2:Y:S01]  /*01e0*/  LDCU.64 UR6, c[0x0][0x358] ;  /* 0x00006b00ff0677ac */ /* 0x000ea20008000a00 */
[----:B------:R-:W-:Y:S03]  /*01f0*/  BSSY.RECONVERGENT B0, `(.L_x_51) ;  /* 0x0000184000007945 */ /* 0x000fe60003800200 */
[----:B------:R-:W-:-:S05]  /*0200*/  @P2 SEL R2, R4, R5, P1 ;  /* 0x0000000504022207 */ /* 0x000fca0000800000 */
[----:B------:R-:W-:Y:S02]  /*0210*/  IMAD R2, R7, R10, R2 ;  /* 0x0000000a07027224 */ /* 0x000fe400078e0202 */
[----:B-1----:R-:W-:-:S04]  /*0220*/  IMAD R3, R11, R12, RZ ;  /* 0x0000000c0b037224 */ /* 0x002fc800078e02ff */
[----:B------:R-:W-:Y:S02]  /*0230*/  IMAD R2, R2, R3, RZ ;  /* 0x0000000302027224 */ /* 0x000fe400078e02ff */
[----:B------:R-:W-:Y:S01]  /*0240*/  IMAD R3, R12, UR8, RZ ;  /* 0x000000080c037c24 */ /* 0x000fe2000f8e02ff */
[----:B0-----:R-:W-:-:S04]  /*0250*/  ISETP.GE.U32.AND P0, PT, R0, R11, PT ;  /* 0x0000000b0000720c */ /* 0x001fc80003f06070 */
[----:B------:R-:W-:-:S04]  /*0260*/  IADD3 R3, P1, PT, R3, R2, RZ ;  /* 0x0000000203037210 */ /* 0x000fc80007f3e0ff */
[----:B------:R-:W-:-:S05]  /*0270*/  IADD3.X R4, PT, PT, RZ, RZ, RZ, P1, !PT ;  /* 0x000000ffff047210 */ /* 0x000fca0000ffe4ff */
[----:B--2---:R-:W-:Y:S05]  /*0280*/  @P0 BRA `(.L_x_52) ;  /* 0x0000001400e80947 */ /* 0x004fea0003800000 */
[----:B------:R-:W0:Y:S01]  /*0290*/  LDC R5, c[0x0][0x360] ;  /* 0x0000d800ff057b82 */ /* 0x000e220000000800 */
[----:B------:R-:W-:Y:S01]  /*02a0*/  ISETP.NE.AND P0, PT, R12, RZ, PT ;  /* 0x000000ff0c00720c */ /* 0x000fe20003f05270 */
[----:B------:R-:W-:-:S12]  /*02b0*/  IMAD R6, R7, R11, UR8 ;  /* 0x0000000807067e24 */ /* 0x000fd8000f8e020b */
[----:B------:R-:W-:Y:S05]  /*02c0*/  @P0 BRA `(.L_x_53) ;  /* 0x0000000000a40947 */ /* 0x000fea0003800000 */
[----:B------:R-:W1:Y:S02]  /*02d0*/  LDCU.64 UR4, c[0x0][0x3a0] ;  /* 0x00007400ff0477ac */ /* 0x000e640008000a00 */
[----:B-1----:R-:W-:-:S04]  /*02e0*/  UISETP.NE.U32.AND UP0, UPT, UR4, URZ, UPT ;  /* 0x000000ff0400728c */ /* 0x002fc8000bf05070 */
[----:B------:R-:W-:-:S09]  /*02f0*/  UISETP.NE.AND.EX UP0, UPT, UR5, URZ, UPT, UP0 ;  /* 0x000000ff0500728c */ /* 0x000fd2000bf05300 */
[----:B------:R-:W-:Y:S05]  /*0300*/  BRA.U !UP0, `(.L_x_54) ;  /* 0x0000000108587547 */ /* 0x000fea000b800000 */
[----:B------:R-:W1:Y:S01]  /*0310*/  S2R R10, SR_CgaCtaId ;  /* 0x00000000000a7919 */ /* 0x000e620000008800 */
[----:B------:R-:W2:Y:S01]  /*0320*/  LDC.64 R8, c[0x0][0x3a0] ;  /* 0x0000e800ff087b82 */ /* 0x000ea20000000a00 */
[----:B------:R-:W3:Y:S01]  /*0330*/  LDCU UR4, c[0x0][0x3a8] ;  /* 0x00007500ff0477ac */ /* 0x000ee20008000800 */
[----:B------:R-:W-:Y:S01]  /*0340*/  MOV R7, 0x400 ;  /* 0x0000040000077802 */ /* 0x000fe20000000f00 */
[----:B------:R-:W-:Y:S04]  /*0350*/  BSSY.RECONVERGENT B1, `(.L_x_55) ;  /* 0x0000010000017945 */ /* 0x000fe80003800200 */
[----:B------:R-:W-:Y:S02]  /*0360*/  VIADD R7, R7, 0x10 ;  /* 0x0000001007077836 */ /* 0x000fe40000000000 */
[----:B---3--:R-:W-:-:S03]  /*0370*/  FMUL R16, RZ, UR4 ;  /* 0x00000004ff107c20 */ /* 0x008fc60008400000 */
[----:B-1----:R-:W-:Y:S01]  /*0380*/  LEA R7, R10, R7, 0x18 ;  /* 0x000000070a077211 */ /* 0x002fe200078ec0ff */
[----:B------:R-:W-:-:S07]  /*0390*/  IMAD.MOV.U32 R10, RZ, RZ, R0 ;  /* 0x000000ffff0a7224 */ /* 0x000fce00078e0000 */
.L_x_56:
[----:B------:R-:W-:-:S04]  /*03a0*/  IMAD R13, R6, R11, R10 ;  /* 0x0000000b060d7224 */ /* 0x000fc800078e020a */
[----:B--2---:R-:W-:-:S06]  /*03b0*/  IMAD.WIDE.U32 R12, R13, 0x2, R8 ;  /* 0x000000020d0c7825 */ /* 0x004fcc00078e0008 */
[----:B------:R-:W2:Y:S01]  /*03c0*/  LDG.E.U16.CONSTANT R12, desc[UR6][R12.64] ;  /* 0x000000060c0c7981 */ /* 0x000ea2000c1e9500 */
[----:B------:R-:W-:Y:S01]  /*03d0*/  LEA R15, R10, R7, 0x2 ;  /* 0x000000070a0f7211 */ /* 0x000fe200078e10ff */
[----:B0-----:R-:W-:Y:S02]  /*03e0*/  IMAD.IADD R10, R5, 0x1, R10 ;  /* 0x00000001050a7824 */ /* 0x001fe400078e020a */
[----:B--2---:R-:W-:-:S05]  /*03f0*/  HADD2.F32 R14, -RZ, R12.H0_H0 ;  /* 0x2000000cff0e7230 */ /* 0x004fca0000004100 */
[----:B------:R-:W-:-:S04]  /*0400*/  FSETP.NEU.AND P0, PT, R14, RZ, PT ;  /* 0x000000ff0e00720b */ /* 0x000fc80003f0d000 */
[----:B------:R-:W-:Y:S02]  /*0410*/  FSEL R14, R16, -1.00000000000000000000e+09, P0 ;  /* 0xce6e6b28100e7808 */ /* 0x000fe40000000000 */
[----:B------:R-:W-:-:S03]  /*0420*/  ISETP.GE.U32.AND P0, PT, R10, R11, PT ;  /* 0x0000000b0a00720c */ /* 0x000fc60003f06070 */
[----:B------:R1:W-:Y:S10]  /*0430*/  STS [R15], R14 ;  /* 0x0000000e0f007388 */ /* 0x0003f40000000800 */
[----:B-1----:R-:W-:Y:S05]  /*0440*/  @!P0 BRA `(.L_x_56) ;  /* 0xfffffffc00d48947 */ /* 0x002fea000383ffff */
[----:B------:R-:W-:Y:S05]  /*0450*/  BSYNC.RECONVERGENT B1 ;  /* 0x0000000000017941 */ /* 0x000fea0003800200 */
.L_x_55:
[----:B------:R-:W-:Y:S05]  /*0460*/  BRA `(.L_x_52) ;  /* 0x0000001400707947 */ /* 0x000fea0003800000 */
.L_x_54:
[----:B------:R-:W1:Y:S01]  /*0470*/  S2R R10, SR_CgaCtaId ;  /* 0x00000000000a7919 */ /* 0x000e620000008800 */
[----:B------:R-:W2:Y:S01]  /*0480*/  LDCU UR4, c[0x0][0x3a8] ;  /* 0x00007500ff0477ac */ /* 0x000ea20008000800 */
[----:B------:R-:W-:Y:S01]  /*0490*/  MOV R6, 0x400 ;  /* 0x0000040000067802 */ /* 0x000fe20000000f00 */
[----:B------:R-:W-:Y:S04]  /*04a0*/  BSSY.RECONVERGENT B1, `(.L_x_57) ;  /* 0x000000a000017945 */ /* 0x000fe80003800200 */
[----:B------:R-:W-:Y:S01]  /*04b0*/  VIADD R7, R6, 0x10 ;  /* 0x0000001006077836 */ /* 0x000fe20000000000 */
[----:B------:R-:W-:Y:S01]  /*04c0*/  MOV R6, R0 ;  /* 0x0000000000067202 */ /* 0x000fe20000000f00 */
[----:B--2---:R-:W-:-:S03]  /*04d0*/  FMUL R8, RZ, UR4 ;  /* 0x00000004ff087c20 */ /* 0x004fc60008400000 */
[----:B-1----:R-:W-:-:S07]  /*04e0*/  LEA R9, R10, R7, 0x18 ;  /* 0x000000070a097211 */ /* 0x002fce00078ec0ff */
.L_x_58:
[----:B------:R-:W-:Y:S02]  /*04f0*/  IMAD R7, R6, 0x4, R9 ;  /* 0x0000000406077824 */ /* 0x000fe400078e0209 */
[----:B0-----:R-:W-:-:S03]  /*0500*/  IMAD.IADD R6, R5, 0x1, R6 ;  /* 0x0000000105067824 */ /* 0x001fc600078e0206 */
[----:B------:R1:W-:Y:S02]  /*0510*/  STS [R7], R8 ;  /* 0x0000000807007388 */ /* 0x0003e40000000800 */
[----:B------:R-:W-:-:S13]  /*0520*/  ISETP.GE.U32.AND P0, PT, R6, R11, PT ;  /* 0x0000000b0600720c */ /* 0x000fda0003f06070 */
[----:B-1----:R-:W-:Y:S05]  /*0530*/  @!P0 BRA `(.L_x_58) ;  /* 0xfffffffc00ec8947 */ /* 0x002fea000383ffff */
[----:B------:R-:W-:Y:S05]  /*0540*/  BSYNC.RECONVERGENT B1 ;  /* 0x0000000000017941 */ /* 0x000fea0003800200 */
.L_x_57:
[----:B------:R-:W-:Y:S05]  /*0550*/  BRA `(.L_x_52) ;  /* 0x0000001400347947 */ /* 0x000fea0003800000 */
.L_x_53:
[----:B------:R-:W1:Y:S01]  /*0560*/  LDCU.64 UR4, c[0x0][0x3a0] ;  /* 0x00007400ff0477ac */ /* 0x000e620008000a00 */
[----:B------:R-:W-:Y:S01]  /*0570*/  IADD3 R8, PT, PT, R12, -0x1, RZ ;  /* 0xffffffff0c087810 */ /* 0x000fe20007ffe0ff */
[----:B-1----:R-:W-:-:S04]  /*0580*/  UISETP.NE.U32.AND UP0, UPT, UR4, URZ, UPT ;  /* 0x000000ff0400728c */ /* 0x002fc8000bf05070 */
[----:B------:R-:W-:-:S09]  /*0590*/  UISETP.NE.AND.EX UP0, UPT, UR5, URZ, UPT, UP0 ;  /* 0x000000ff0500728c */ /* 0x000fd2000bf05300 */
[----:B------:R-:W-:Y:S05]  /*05a0*/  BRA.U UP0, `(.L_x_59) ;  /* 0x0000000900887547 */ /* 0x000fea000b800000 */
[----:B------:R-:W-:Y:S01]  /*05b0*/  LOP3.LUT R16, R12, 0x7, RZ, 0xc0, !PT ;  /* 0x000000070c107812 */ /* 0x000fe200078ec0ff */
[----:B------:R-:W-:Y:S01]  /*05c0*/  BSSY.RECONVERGENT B1, `(.L_x_60) ;  /* 0x000009f000017945 */ /* 0x000fe20003800200 */
[----:B------:R-:W-:Y:S01]  /*05d0*/  ISETP.GE.U32.AND P0, PT, R8, 0x7, PT ;  /* 0x000000070800780c */ /* 0x000fe20003f06070 */
[----:B------:R-:W-:Y:S01]  /*05e0*/  IMAD.MOV.U32 R8, RZ, RZ, R0 ;  /* 0x000000ffff087224 */ /* 0x000fe200078e0000 */
[----:B------:R-:W-:Y:S01]  /*05f0*/  LOP3.LUT R17, R12, 0x3, RZ, 0xc0, !PT ;  /* 0x000000030c117812 */ /* 0x000fe200078ec0ff */
[----:B------:R-:W-:-:S05]  /*0600*/  VIADD R6, R16, 0xffffffff ;  /* 0xffffffff10067836 */ /* 0x000fca0000000000 */
[----:B------:R-:W-:Y:S02]  /*0610*/  ISETP.GE.U32.AND P1, PT, R6, 0x3, PT ;  /* 0x000000030600780c */ /* 0x000fe40003f26070 */
[----:B------:R-:W-:-:S11]  /*0620*/  LOP3.LUT R6, R12, 0xfffffff8, RZ, 0xc0, !PT ;  /* 0xfffffff80c067812 */ /* 0x000fd600078ec0ff */
.L_x_66:
[----:B------:R-:W1:Y:S01]  /*0630*/  LDC R11, c[0x0][0x3b8] ;  /* 0x0000ee00ff0b7b82 */ /* 0x000e620000000800 */
[----:B------:R-:W-:Y:S02]  /*0640*/  HFMA2 R10, -RZ, RZ, 0, 0 ;  /* 0x00000000ff0a7431 */ /* 0x000fe400000001ff */
[----:B------:R-:W-:Y:S02]  /*0650*/  IMAD.MOV.U32 R18, RZ, RZ, RZ ;  /* 0x000000ffff127224 */ /* 0x000fe400078e00ff */
[----:B-1----:R-:W-:-:S05]  /*0660*/  IMAD R7, R8, R11, RZ ;  /* 0x0000000b08077224 */ /* 0x002fca00078e02ff */
[----:B------:R-:W-:-:S05]  /*0670*/  IADD3 R7, P2, PT, R7, R2, RZ ;  /* 0x0000000207077210 */ /* 0x000fca0007f5e0ff */
[----:B------:R-:W-:Y:S01]  /*0680*/  IMAD.X R9, RZ, RZ, RZ, P2 ;  /* 0x000000ffff097224 */ /* 0x000fe200010e06ff */
[----:B------:R-:W-:Y:S07]  /*0690*/  @!P0 BRA `(.L_x_61) ;  /* 0x0000000000e08947 */ /* 0x000fee0003800000 */
[----:B------:R-:W-:Y:S01]  /*06a0*/  MOV R10, RZ ;  /* 0x000000ff000a7202 */ /* 0x000fe20000000f00 */
[----:B------:R-:W-:-:S07]  /*06b0*/  IMAD.MOV.U32 R18, RZ, RZ, RZ ;  /* 0x000000ffff127224 */ /* 0x000fce00078e00ff */
.L_x_62:
[----:B------:R-:W1:Y:S01]  /*06c0*/  LDC.64 R14, c[0x0][0x388] ;  /* 0x0000e200ff0e7b82 */ /* 0x000e620000000a00 */
[----:B------:R-:W2:Y:S01]  /*06d0*/  LDCU.64 UR4, c[0x0][0x390] ;  /* 0x00007200ff0477ac */ /* 0x000ea20008000a00 */
[C---:B------:R-:W-:Y:S02]  /*06e0*/  IADD3 R19, P2, PT, R18.reuse, R3, RZ ;  /* 0x0000000312137210 */ /* 0x040fe40007f5e0ff */
[----:B------:R-:W-:-:S03]  /*06f0*/  IADD3 R13, P3, PT, R18, R7, RZ ;  /* 0x00000007120d7210 */ /* 0x000fc60007f7e0ff */
[----:B------:R-:W-:Y:S01]  /*0700*/  IMAD.X R22, RZ, RZ, R4, P2 ;  /* 0x000000ffff167224 */ /* 0x000fe200010e0604 */
[----:B------:R-:W-:Y:S02]  /*0710*/  IADD3.X R20, PT, PT, RZ, R9, RZ, P3, !PT ;  /* 0x00000009ff147210 */ /* 0x000fe40001ffe4ff */
[----:B--2---:R-:W-:-:S04]  /*0720*/  LEA R12, P3, R13, UR4, 0x1 ;  /* 0x000000040d0c7c11 */ /* 0x004fc8000f8608ff */
[----:B------:R-:W-:Y:S02]  /*0730*/  LEA.HI.X R13, R13, UR5, R20, 0x1, P3 ;  /* 0x000000050d0d7c11 */ /* 0x000fe400098f0c14 */
[----:B-1----:R-:W-:-:S03]  /*0740*/  LEA R14, P2, R19, R14, 0x1 ;  /* 0x0000000e130e7211 */ /* 0x002fc600078408ff */
[----:B------:R-:W2:Y:S01]  /*0750*/  LDG.E.U16.CONSTANT R24, desc[UR6][R12.64+0x2] ;  /* 0x000002060c187981 */ /* 0x000ea2000c1e9500 */
[----:B------:R-:W-:-:S03]  /*0760*/  LEA.HI.X R15, R19, R15, R22, 0x1, P2 ;  /* 0x0000000f130f7211 */ /* 0x000fc600010f0c16 */
[----:B------:R-:W3:Y:S04]  /*0770*/  LDG.E.U16.CONSTANT R22, desc[UR6][R12.64] ;  /* 0x000000060c167981 */ /* 0x000ee8000c1e9500 */
[----:B------:R-:W4:Y:S04]  /*0780*/  LDG.E.U16.CONSTANT R19, desc[UR6][R14.64] ;  /* 0x000000060e137981 */ /* 0x000f28000c1e9500 */
[----:B------:R-:W5:Y:S04]  /*0790*/  LDG.E.U16.CONSTANT R23, desc[UR6][R14.64+0x2] ;  /* 0x000002060e177981 */ /* 0x000f68000c1e9500 */
[----:B------:R-:W5:Y:S04]  /*07a0*/  LDG.E.U16.CONSTANT R20, desc[UR6][R14.64+0x4] ;  /* 0x000004060e147981 */ /* 0x000f68000c1e9500 */
[----:B------:R-:W5:Y:S04]  /*07b0*/  LDG.E.U16.CONSTANT R21, desc[UR6][R12.64+0x4] ;  /* 0x000004060c157981 */ /* 0x000f68000c1e9500 */
[----:B------:R-:W5:Y:S04]  /*07c0*/  LDG.E.U16.CONSTANT R27, desc[UR6][R12.64+0xc] ;  /* 0x00000c060c1b7981 */ /* 0x000f68000c1e9500 */
[----:B------:R-:W5:Y:S01]  /*07d0*/  LDG.E.U16.CONSTANT R28, desc[UR6][R12.64+0xe] ;  /* 0x00000e060c1c7981 */ /* 0x000f62000c1e9500 */
[----:B---3--:R-:W-:-:S02]  /*07e0*/  HADD2.F32 R22, -RZ, R22.H0_H0 ;  /* 0x20000016ff167230 */ /* 0x008fc40000004100 */
[----:B----4-:R-:W-:Y:S02]  /*07f0*/  HADD2.F32 R19, -RZ, R19.H0_H0 ;  /* 0x20000013ff137230 */ /* 0x010fe40000004100 */
[----:B--2---:R-:W-:-:S03]  /*0800*/  HADD2.F32 R24, -RZ, R24.H0_H0 ;  /* 0x20000018ff187230 */ /* 0x004fc60000004100 */
[----:B------:R-:W-:Y:S01]  /*0810*/  FFMA R22, R19, R22, R10 ;  /* 0x0000001613167223 */ /* 0x000fe2000000000a */
[----:B-----5:R-:W-:Y:S01]  /*0820*/  HADD2.F32 R23, -RZ, R23.H0_H0 ;  /* 0x20000017ff177230 */ /* 0x020fe20000004100 */
[----:B------:R-:W2:Y:S01]  /*0830*/  LDG.E.U16.CONSTANT R10, desc[UR6][R12.64+0x6] ;  /* 0x000006060c0a7981 */ /* 0x000ea2000c1e9500 */
[----:B------:R-:W-:-:S03]  /*0840*/  HADD2.F32 R25, -RZ, R20.H0_H0 ;  /* 0x20000014ff197230 */ /* 0x000fc60000004100 */
[----:B------:R-:W3:Y:S01]  /*0850*/  LDG.E.U16.CONSTANT R19, desc[UR6][R14.64+0x6] ;  /* 0x000006060e137981 */ /* 0x000ee2000c1e9500 */
[----:B------:R-:W-:Y:S02]  /*0860*/  HADD2.F32 R26, -RZ, R21.H0_H0 ;  /* 0x20000015ff1a7230 */ /* 0x000fe40000004100 */
[----:B------:R-:W-:Y:S01]  /*0870*/  FFMA R22, R23, R24, R22 ;  /* 0x0000001817167223 */ /* 0x000fe20000000016 */
[----:B------:R-:W4:Y:S04]  /*0880*/  LDG.E.U16.CONSTANT R20, desc[UR6][R14.64+0x8] ;  /* 0x000008060e147981 */ /* 0x000f28000c1e9500 */
[----:B------:R-:W5:Y:S01]  /*0890*/  LDG.E.U16.CONSTANT R21, desc[UR6][R12.64+0x8] ;  /* 0x000008060c157981 */ /* 0x000f62000c1e9500 */
[----:B------:R-:W-:-:S03]  /*08a0*/  FFMA R25, R25, R26, R22 ;  /* 0x0000001a19197223 */ /* 0x000fc60000000016 */
[----:B------:R-:W5:Y:S04]  /*08b0*/  LDG.E.U16.CONSTANT R24, desc[UR6][R14.64+0xa] ;  /* 0x00000a060e187981 */ /* 0x000f68000c1e9500 */
[----:B------:R-:W5:Y:S04]  /*08c0*/  LDG.E.U16.CONSTANT R23, desc[UR6][R12.64+0xa] ;  /* 0x00000a060c177981 */ /* 0x000f68000c1e9500 */
[----:B------:R-:W5:Y:S04]  /*08d0*/  LDG.E.U16.CONSTANT R22, desc[UR6][R14.64+0xc] ;  /* 0x00000c060e167981 */ /* 0x000f68000c1e9500 */
[----:B------:R1:W5:Y:S01]  /*08e0*/  LDG.E.U16.CONSTANT R26, desc[UR6][R14.64+0xe] ;  /* 0x00000e060e1a7981 */ /* 0x000362000c1e9500 */
[----:B------:R-:W-:-:S05]  /*08f0*/  VIADD R18, R18, 0x8 ;  /* 0x0000000812127836 */ /* 0x000fca0000000000 */
[----:B------:R-:W-:Y:S01]  /*0900*/  ISETP.NE.AND P2, PT, R18, R6, PT ;  /* 0x000000061200720c */ /* 0x000fe20003f45270 */
[----:B------:R-:W-:Y:S02]  /*0910*/  HADD2.F32 R27, -RZ, R27.H0_H0 ;  /* 0x2000001bff1b7230 */ /* 0x000fe40000004100 */
[----:B------:R-:W-:Y:S02]  /*0920*/  HADD2.F32 R28, -RZ, R28.H0_H0 ;  /* 0x2000001cff1c7230 */ /* 0x000fe40000004100 */
[----:B--2---:R-:W-:Y:S02]  /*0930*/  HADD2.F32 R10, -RZ, R10.H0_H0 ;  /* 0x2000000aff0a7230 */ /* 0x004fe40000004100 */
[----:B---3--:R-:W-:Y:S02]  /*0940*/  HADD2.F32 R19, -RZ, R19.H0_H0 ;  /* 0x20000013ff137230 */ /* 0x008fe40000004100 */
[----:B----4-:R-:W-:-:S03]  /*0950*/  HADD2.F32 R29, -RZ, R20.H0_H0 ;  /* 0x20000014ff1d7230 */ /* 0x010fc60000004100 */
[----:B------:R-:W-:Y:S01]  /*0960*/  FFMA R10, R19, R10, R25 ;  /* 0x0000000a130a7223 */ /* 0x000fe20000000019 */
[----:B-----5:R-:W-:Y:S02]  /*0970*/  HADD2.F32 R21, -RZ, R21.H0_H0 ;  /* 0x20000015ff157230 */ /* 0x020fe40000004100 */
[----:B------:R-:W-:-:S03]  /*0980*/  HADD2.F32 R19, -RZ, R24.H0_H0 ;  /* 0x20000018ff137230 */ /* 0x000fc60000004100 */
[----:B------:R-:W-:Y:S01]  /*0990*/  FFMA R10, R29, R21, R10 ;  /* 0x000000151d0a7223 */ /* 0x000fe2000000000a */
[----:B------:R-:W-:Y:S02]  /*09a0*/  HADD2.F32 R23, -RZ, R23.H0_H0 ;  /* 0x20000017ff177230 */ /* 0x000fe40000004100 */
[----:B-1----:R-:W-:-:S03]  /*09b0*/  HADD2.F32 R15, -RZ, R22.H0_H0 ;  /* 0x20000016ff0f7230 */ /* 0x002fc60000004100 */
[----:B------:R-:W-:Y:S01]  /*09c0*/  FFMA R10, R19, R23, R10 ;  /* 0x00000017130a7223 */ /* 0x000fe2000000000a */
[----:B------:R-:W-:-:S03]  /*09d0*/  HADD2.F32 R13, -RZ, R26.H0_H0 ;  /* 0x2000001aff0d7230 */ /* 0x000fc60000004100 */
[----:B------:R-:W-:-:S04]  /*09e0*/  FFMA R10, R15, R27, R10 ;  /* 0x0000001b0f0a7223 */ /* 0x000fc8000000000a */
[----:B------:R-:W-:Y:S01]  /*09f0*/  FFMA R10, R13, R28, R10 ;  /* 0x0000001c0d0a7223 */ /* 0x000fe2000000000a */
[----:B------:R-:W-:Y:S06]  /*0a00*/  @P2 BRA `(.L_x_62) ;  /* 0xfffffffc002c2947 */ /* 0x000fec000383ffff */
[----:B------:R-:W-:-:S07]  /*0a10*/  IMAD.MOV.U32 R18, RZ, RZ, R6 ;  /* 0x000000ffff127224 */ /* 0x000fce00078e0006 */
.L_x_61:
        /* <DEDUP_REMOVED lines=22> */
[----:B------:R-:W-:-:S02]  /*0b80*/  VIADD R18, R18, 0x4 ;  /* 0x0000000412127836 */ /* 0x000fc40000000000 */
[----:B--2---:R-:W-:Y:S02]  /*0b90*/  HADD2.F32 R24, -RZ, R24.H0_H0 ;  /* 0x20000018ff187230 */ /* 0x004fe40000004100 */
[----:B---3--:R-:W-:Y:S02]  /*0ba0*/  HADD2.F32 R27, -RZ, R27.H0_H0 ;  /* 0x2000001bff1b7230 */ /* 0x008fe40000004100 */
[----:B----4-:R-:W-:Y:S02]  /*0bb0*/  HADD2.F32 R23, -RZ, R23.H0_H0 ;  /* 0x20000017ff177230 */ /* 0x010fe40000004100 */
[----:B-----5:R-:W-:-:S03]  /*0bc0*/  HADD2.F32 R26, -RZ, R25.H0_H0 ;  /* 0x20000019ff1a7230 */ /* 0x020fc60000004100 */
[----:B------:R-:W-:Y:S01]  /*0bd0*/  FFMA R23, R23, R24, R10 ;  /* 0x0000001817177223 */ /* 0x000fe2000000000a */
[----:B------:R-:W-:-:S03]  /*0be0*/  HADD2.F32 R10, -RZ, R19.H0_H0 ;  /* 0x20000013ff0a7230 */ /* 0x000fc60000004100 */
[----:B------:R-:W-:Y:S01]  /*0bf0*/  FFMA R23, R26, R27, R23 ;  /* 0x0000001b1a177223 */ /* 0x000fe20000000017 */
[----:B------:R-:W-:Y:S02]  /*0c00*/  HADD2.F32 R20, -RZ, R20.H0_H0 ;  /* 0x20000014ff147230 */ /* 0x000fe40000004100 */
[----:B------:R-:W-:-:S03]  /*0c10*/  HADD2.F32 R21, -RZ, R21.H0_H0 ;  /* 0x20000015ff157230 */ /* 0x000fc60000004100 */
[----:B------:R-:W-:Y:S01]  /*0c20*/  FFMA R10, R10, R20, R23 ;  /* 0x000000140a0a7223 */ /* 0x000fe20000000017 */
[----:B------:R-:W-:-:S05]  /*0c30*/  HADD2.F32 R22, -RZ, R22.H0_H0 ;  /* 0x20000016ff167230 */ /* 0x000fca0000004100 */
[----:B------:R-:W-:-:S07]  /*0c40*/  FFMA R10, R21, R22, R10 ;  /* 0x00000016150a7223 */ /* 0x000fce000000000a */
.L_x_64:
[----:B------:R-:W-:Y:S05]  /*0c50*/  @!P2 BRA `(.L_x_63) ;  /* 0x0000000000a0a947 */ /* 0x000fea0003800000 */
[----:B------:R-:W-:Y:S02]  /*0c60*/  ISETP.NE.AND P3, PT, R17, 0x1, PT ;  /* 0x000000011100780c */ /* 0x000fe40003f65270 */
[----:B------:R-:W-:-:S11]  /*0c70*/  LOP3.LUT P2, RZ, R11, 0x1, RZ, 0xc0, !PT ;  /* 0x000000010bff7812 */ /* 0x000fd6000784c0ff */
[----:B------:R-:W-:Y:S05]  /*0c80*/  @!P3 BRA `(.L_x_65) ;  /* 0x000000000054b947 */ /* 0x000fea0003800000 */
        /* <DEDUP_REMOVED lines=13> */
[----:B------:R-:W5:Y:S01]  /*0d60*/  LDG.E.U16.CONSTANT R20, desc[UR6][R12.64+0x2] ;  /* 0x000002060c147981 */ /* 0x000f62000c1e9500 */
[----:B------:R-:W-:Y:S02]  /*0d70*/  VIADD R18, R18, 0x2 ;  /* 0x0000000212127836 */ /* 0x000fe40000000000 */
[----:B--2---:R-:W-:-:S02]  /*0d80*/  HADD2.F32 R19, -RZ, R19.H0_H0 ;  /* 0x20000013ff137230 */ /* 0x004fc40000004100 */
[----:B---3--:R-:W-:Y:S02]  /*0d90*/  HADD2.F32 R22, -RZ, R22.H0_H0 ;  /* 0x20000016ff167230 */ /* 0x008fe40000004100 */
[----:B----4-:R-:W-:Y:S02]  /*0da0*/  HADD2.F32 R11, -RZ, R11.H0_H0 ;  /* 0x2000000bff0b7230 */ /* 0x010fe40000004100 */
[----:B-----5:R-:W-:-:S03]  /*0db0*/  HADD2.F32 R21, -RZ, R20.H0_H0 ;  /* 0x20000014ff157230 */ /* 0x020fc60000004100 */
[----:B------:R-:W-:-:S04]  /*0dc0*/  FFMA R10, R11, R19, R10 ;  /* 0x000000130b0a7223 */ /* 0x000fc8000000000a */
[----:B------:R-:W-:-:S07]  /*0dd0*/  FFMA R10, R21, R22, R10 ;  /* 0x00000016150a7223 */ /* 0x000fce000000000a */
.L_x_65:
        /* <DEDUP_REMOVED lines=11> */
[----:B------:R-:W-:-:S05]  /*0e90*/  LEA.HI.X R13, R11, R13, R20, 0x1, P2 ;  /* 0x0000000d0b0d7211 */ /* 0x000fca00010f0c14 */
[----:B------:R-:W3:Y:S01]  /*0ea0*/  LDG.E.U16.CONSTANT R12, desc[UR6][R12.64] ;  /* 0x000000060c0c7981 */ /* 0x000ee2000c1e9500 */
[----:B--2---:R-:W-:Y:S02]  /*0eb0*/  HADD2.F32 R9, -RZ, R14.H0_H0 ;  /* 0x2000000eff097230 */ /* 0x004fe40000004100 */
[----:B---3--:R-:W-:-:S05]  /*0ec0*/  HADD2.F32 R7, -RZ, R12.H0_H0 ;  /* 0x2000000cff077230 */ /* 0x008fca0000004100 */
[----:B------:R-:W-:-:S07]  /*0ed0*/  FFMA R10, R7, R9, R10 ;  /* 0x00000009070a7223 */ /* 0x000fce000000000a */
.L_x_63:
[----:B------:R-:W1:Y:S01]  /*0ee0*/  S2UR UR5, SR_CgaCtaId ;  /* 0x00000000000579c3 */ /* 0x000e620000008800 */
[----:B------:R-:W2:Y:S01]  /*0ef0*/  LDCU UR9, c[0x0][0x3a8] ;  /* 0x00007500ff0977ac */ /* 0x000ea20008000800 */
[----:B------:R-:W3:Y:S01]  /*0f00*/  LDCU UR10, c[0x0][0x3b4] ;  /* 0x00007680ff0a77ac */ /* 0x000ee20008000800 */
[----:B------:R-:W-:Y:S02]  /*0f10*/  UMOV UR4, 0x400 ;  /* 0x0000040000047882 */ /* 0x000fe40000000000 */
[----:B------:R-:W-:Y:S01]  /*0f20*/  UIADD3 UR4, UPT, UPT, UR4, 0x10, URZ ;  /* 0x0000001004047890 */ /* 0x000fe2000fffe0ff */
[----:B--2---:R-:W-:Y:S01]  /*0f30*/  FMUL R10, R10, UR9 ;  /* 0x000000090a0a7c20 */ /* 0x004fe20008400000 */
[----:B---3--:R-:W-:Y:S02]  /*0f40*/  IMAD.U32 R11, RZ, RZ, UR10 ;  /* 0x0000000aff0b7e24 */ /* 0x008fe4000f8e00ff */
[----:B-1----:R-:W-:-:S06]  /*0f50*/  ULEA UR4, UR5, UR4, 0x18 ;  /* 0x0000000405047291 */ /* 0x002fcc000f8ec0ff */
[----:B------:R-:W-:Y:S02]  /*0f60*/  LEA R7, R8, UR4, 0x2 ;  /* 0x0000000408077c11 */ /* 0x000fe4000f8e10ff */
[----:B0-----:R-:W-:-:S03]  /*0f70*/  IADD3 R8, PT, PT, R5, R8, RZ ;  /* 0x0000000805087210 */ /* 0x001fc60007ffe0ff */
[----:B------:R1:W-:Y:S01]  /*0f80*/  STS [R7], R10 ;  /* 0x0000000a07007388 */ /* 0x0003e20000000800 */
[----:B------:R-:W-:-:S13]  /*0f90*/  ISETP.GE.U32.AND P2, PT, R8, R11, PT ;  /* 0x0000000b0800720c */ /* 0x000fda0003f46070 */
[----:B-1----:R-:W-:Y:S05]  /*0fa0*/  @!P2 BRA `(.L_x_66) ;  /* 0xfffffff400a0a947 */ /* 0x002fea000383ffff */
[----:B------:R-:W-:Y:S05]  /*0fb0*/  BSYNC.RECONVERGENT B1 ;  /* 0x0000000000017941 */ /* 0x000fea0003800200 */
.L_x_60:
[----:B------:R-:W-:Y:S05]  /*0fc0*/  BRA `(.L_x_52) ;  /* 0x0000000800987947 */ /* 0x000fea0003800000 */
.L_x_59:
[----:B------:R-:W-:Y:S01]  /*0fd0*/  LOP3.LUT R7, R12, 0x7, RZ, 0xc0, !PT ;  /* 0x000000070c077812 */ /* 0x000fe200078ec0ff */
[----:B------:R-:W-:Y:S01]  /*0fe0*/  IMAD.MOV.U32 R10, RZ, RZ, R0 ;  /* 0x000000ffff0a7224 */ /* 0x000fe200078e0000 */
[----:B------:R-:W-:Y:S02]  /*0ff0*/  ISETP.GE.U32.AND P0, PT, R8, 0x7, PT ;  /* 0x000000070800780c */ /* 0x000fe40003f06070 */
[----:B------:R-:W-:Y:S01]  /*1000*/  LOP3.LUT R8, R12, 0x3, RZ, 0xc0, !PT ;  /* 0x000000030c087812 */ /* 0x000fe200078ec0ff */
[----:B------:R-:W-:-:S05]  /*1010*/  VIADD R9, R7, 0xffffffff ;  /* 0xffffffff07097836 */ /* 0x000fca0000000000 */
[----:B------:R-:W-:Y:S02]  /*1020*/  ISETP.GE.U32.AND P1, PT, R9, 0x3, PT ;  /* 0x000000030900780c */ /* 0x000fe40003f26070 */
[----:B------:R-:W-:-:S11]  /*1030*/  LOP3.LUT R9, R12, 0xfffffff8, RZ, 0xc0, !PT ;  /* 0xfffffff80c097812 */ /* 0x000fd600078ec0ff */
.L_x_72:
[----:B------:R-:W1:Y:S01]  /*1040*/  LDC R19, c[0x0][0x3b8] ;  /* 0x0000ee00ff137b82 */ /* 0x000e620000000800 */
[----:B------:R-:W-:Y:S01]  /*1050*/  MOV R17, RZ ;  /* 0x000000ff00117202 */ /* 0x000fe20000000f00 */
[----:B------:R-:W-:Y:S02]  /*1060*/  IMAD.MOV.U32 R18, RZ, RZ, RZ ;  /* 0x000000ffff127224 */ /* 0x000fe400078e00ff */
[----:B-1----:R-:W-:-:S05]  /*1070*/  IMAD R11, R10, R19, RZ ;  /* 0x000000130a0b7224 */ /* 0x002fca00078e02ff */
[----:B------:R-:W-:-:S05]  /*1080*/  IADD3 R11, P2, PT, R11, R2, RZ ;  /* 0x000000020b0b7210 */ /* 0x000fca0007f5e0ff */
[----:B------:R-:W-:Y:S01]  /*1090*/  IMAD.X R16, RZ, RZ, RZ, P2 ;  /* 0x000000ffff107224 */ /* 0x000fe200010e06ff */
[----:B------:R-:W-:Y:S07]  /*10a0*/  @!P0 BRA `(.L_x_67) ;  /* 0x0000000000e08947 */ /* 0x000fee0003800000 */
[----:B------:R-:W-:Y:S02]  /*10b0*/  HFMA2 R17, -RZ, RZ, 0, 0 ;  /* 0x00000000ff117431 */ /* 0x000fe400000001ff */
[----:B------:R-:W-:-:S07]  /*10c0*/  IMAD.MOV.U32 R18, RZ, RZ, RZ ;  /* 0x000000ffff127224 */ /* 0x000fce00078e00ff */
.L_x_68:
        /* <DEDUP_REMOVED lines=17> */
[----:B------:R-:W5:Y:S04]  /*11e0*/  LDG.E.U16.CONSTANT R27, desc[UR6][R14.64+0xc] ;  /* 0x00000c060e1b7981 */ /* 0x000f68000c1e9500 */
[----:B------:R-:W5:Y:S04]  /*11f0*/  LDG.E.U16.CONSTANT R26, desc[UR6][R12.64+0xe] ;  /* 0x00000e060c1a7981 */ /* 0x000f68000c1e9500 */
[----:B------:R-:W5:Y:S01]  /*1200*/  LDG.E.U16.CONSTANT R29, desc[UR6][R14.64+0xe] ;  /* 0x00000e060e1d7981 */ /* 0x000f62000c1e9500 */
[----:B--2---:R-:W-:-:S02]  /*1210*/  HADD2.F32 R23, -RZ, R23.H0_H0 ;  /* 0x20000017ff177230 */ /* 0x004fc40000004100 */
[----:B----4-:R-:W-:Y:S02]  /*1220*/  HADD2.F32 R20, -RZ, R20.H0_H0 ;  /* 0x20000014ff147230 */ /* 0x010fe40000004100 */
[----:B---3--:R-:W-:-:S03]  /*1230*/  HADD2.F32 R25, -RZ, R25.H0_H0 ;  /* 0x20000019ff197230 */ /* 0x008fc60000004100 */
[----:B------:R-:W-:Y:S01]  /*1240*/  FFMA R20, R20, R23, R17 ;  /* 0x0000001714147223 */ /* 0x000fe20000000011 */
[----:B-----5:R-:W-:Y:S01]  /*1250*/  HADD2.F32 R17, -RZ, R24.H0_H0 ;  /* 0x20000018ff117230 */ /* 0x020fe20000004100 */
[----:B------:R-:W2:Y:S01]  /*1260*/  LDG.E.U16.CONSTANT R23, desc[UR6][R14.64+0x8] ;  /* 0x000008060e177981 */ /* 0x000ea2000c1e9500 */
[----:B------:R-:W-:-:S03]  /*1270*/  HADD2.F32 R24, -RZ, R21.H0_H0 ;  /* 0x20000015ff187230 */ /* 0x000fc60000004100 */
[----:B------:R-:W-:Y:S01]  /*1280*/  FFMA R25, R17, R25, R20 ;  /* 0x0000001911197223 */ /* 0x000fe20000000014 */
[----:B------:R-:W-:Y:S01]  /*1290*/  HADD2.F32 R22, -RZ, R22.H0_H0 ;  /* 0x20000016ff167230 */ /* 0x000fe20000004100 */
[----:B------:R-:W3:Y:S04]  /*12a0*/  LDG.E.U16.CONSTANT R20, desc[UR6][R14.64+0x6] ;  /* 0x000006060e147981 */ /* 0x000ee8000c1e9500 */
[----:B------:R-:W4:Y:S01]  /*12b0*/  LDG.E.U16.CONSTANT R17, desc[UR6][R12.64+0x6] ;  /* 0x000006060c117981 */ /* 0x000f22000c1e9500 */
[----:B------:R-:W-:-:S03]  /*12c0*/  FFMA R25, R24, R22, R25 ;  /* 0x0000001618197223 */ /* 0x000fc60000000019 */
[----:B------:R-:W5:Y:S04]  /*12d0*/  LDG.E.U16.CONSTANT R22, desc[UR6][R12.64+0x8] ;  /* 0x000008060c167981 */ /* 0x000f68000c1e9500 */
[----:B------:R-:W5:Y:S04]  /*12e0*/  LDG.E.U16.CONSTANT R24, desc[UR6][R12.64+0xa] ;  /* 0x00000a060c187981 */ /* 0x000f68000c1e9500 */
[----:B------:R-:W5:Y:S01]  /*12f0*/  LDG.E.U16.CONSTANT R21, desc[UR6][R12.64+0xc] ;  /* 0x00000c060c157981 */ /* 0x000f62000c1e9500 */
[----:B------:R-:W-:Y:S02]  /*1300*/  VIADD R18, R18, 0x8 ;  /* 0x0000000812127836 */ /* 0x000fe40000000000 */
[----:B------:R-:W-:-:S03]  /*1310*/  HADD2.F32 R28, -RZ, R28.H0_H0 ;  /* 0x2000001cff1c7230 */ /* 0x000fc60000004100 */
[----:B------:R-:W-:Y:S01]  /*1320*/  ISETP.NE.AND P2, PT, R18, R9, PT ;  /* 0x000000091200720c */ /* 0x000fe20003f45270 */
[----:B------:R-:W-:Y:S02]  /*1330*/  HADD2.F32 R27, -RZ, R27.H0_H0 ;  /* 0x2000001bff1b7230 */ /* 0x000fe40000004100 */
[----:B------:R-:W-:Y:S02]  /*1340*/  HADD2.F32 R26, -RZ, R26.H0_H0 ;  /* 0x2000001aff1a7230 */ /* 0x000fe40000004100 */
[----:B------:R-:W-:Y:S02]  /*1350*/  HADD2.F32 R29, -RZ, R29.H0_H0 ;  /* 0x2000001dff1d7230 */ /* 0x000fe40000004100 */
[----:B--2---:R-:W-:Y:S02]  /*1360*/  HADD2.F32 R23, -RZ, R23.H0_H0 ;  /* 0x20000017ff177230 */ /* 0x004fe40000004100 */
[----:B---3--:R-:W-:Y:S02]  /*1370*/  HADD2.F32 R20, -RZ, R20.H0_H0 ;  /* 0x20000014ff147230 */ /* 0x008fe40000004100 */
[----:B----4-:R-:W-:-:S02]  /*1380*/  HADD2.F32 R17, -RZ, R17.H0_H0 ;  /* 0x20000011ff117230 */ /* 0x010fc40000004100 */
[----:B-----5:R-:W-:-:S03]  /*1390*/  HADD2.F32 R22, -RZ, R22.H0_H0 ;  /* 0x20000016ff167230 */ /* 0x020fc60000004100 */
[----:B------:R-:W-:Y:S01]  /*13a0*/  FFMA R17, R17, R20, R25 ;  /* 0x0000001411117223 */ /* 0x000fe20000000019 */
[----:B------:R-:W-:-:S03]  /*13b0*/  HADD2.F32 R24, -RZ, R24.H0_H0 ;  /* 0x20000018ff187230 */ /* 0x000fc60000004100 */
[----:B------:R-:W-:Y:S01]  /*13c0*/  FFMA R17, R22, R23, R17 ;  /* 0x0000001716117223 */ /* 0x000fe20000000011 */
[----:B------:R-:W-:-:S03]  /*13d0*/  HADD2.F32 R12, -RZ, R21.H0_H0 ;  /* 0x20000015ff0c7230 */ /* 0x000fc60000004100 */
[----:B------:R-:W-:-:S04]  /*13e0*/  FFMA R17, R24, R28, R17 ;  /* 0x0000001c18117223 */ /* 0x000fc80000000011 */
[----:B------:R-:W-:-:S04]  /*13f0*/  FFMA R17, R12, R27, R17 ;  /* 0x0000001b0c117223 */ /* 0x000fc80000000011 */
[----:B------:R-:W-:Y:S01]  /*1400*/  FFMA R17, R26, R29, R17 ;  /* 0x0000001d1a117223 */ /* 0x000fe20000000011 */
[----:B------:R-:W-:Y:S06]  /*1410*/  @P2 BRA `(.L_x_68) ;  /* 0xfffffffc002c2947 */ /* 0x000fec000383ffff */
[----:B------:R-:W-:-:S07]  /*1420*/  IMAD.MOV.U32 R18, RZ, RZ, R9 ;  /* 0x000000ffff127224 */ /* 0x000fce00078e0009 */
.L_x_67:
        /* <DEDUP_REMOVED lines=35> */
.L_x_70:
        /* <DEDUP_REMOVED lines=25> */
.L_x_71:
[----:B------:R-:W-:Y:S05]  /*17f0*/  @!P2 BRA `(.L_x_69) ;  /* 0x00000000003ca947 */ /* 0x000fea0003800000 */
[----:B------:R-:W1:Y:S01]  /*1800*/  LDC.64 R12, c[0x0][0x388] ;  /* 0x0000e200ff0c7b82 */ /* 0x000e620000000a00 */
[----:B------:R-:W2:Y:S01]  /*1810*/  LDCU.64 UR4, c[0x0][0x390] ;  /* 0x00007200ff0477ac */ /* 0x000ea20008000a00 */
[C---:B------:R-:W-:Y:S02]  /*1820*/  IADD3 R11, P3, PT, R18.reuse, R11, RZ ;  /* 0x0000000b120b7210 */ /* 0x040fe40007f7e0ff */
[----:B------:R-:W-:Y:S02]  /*1830*/  IADD3 R18, P2, PT, R18, R3, RZ ;  /* 0x0000000312127210 */ /* 0x000fe40007f5e0ff */
[----:B------:R-:W-:-:S03]  /*1840*/  IADD3.X R16, PT, PT, RZ, R16, RZ, P3, !PT ;  /* 0x00000010ff107210 */ /* 0x000fc60001ffe4ff */
[----:B------:R-:W-:Y:S01]  /*1850*/  IMAD.X R19, RZ, RZ, R4, P2 ;  /* 0x000000ffff137224 */ /* 0x000fe200010e0604 */
        /* <DEDUP_REMOVED lines=9> */
.L_x_69:
[----:B------:R-:W1:Y:S01]  /*18f0*/  LDCU UR4, c[0x0][0x3b4] ;  /* 0x00007680ff0477ac */ /* 0x000e620008000800 */
[----:B------:R-:W2:Y:S01]  /*1900*/  LDC.64 R12, c[0x0][0x3a0] ;  /* 0x0000e800ff0c7b82 */ /* 0x000ea20000000a00 */
[----:B------:R-:W3:Y:S01]  /*1910*/  LDCU UR9, c[0x0][0x3a8] ;  /* 0x00007500ff0977ac */ /* 0x000ee20008000800 */
[----:B-1----:R-:W-:-:S04]  /*1920*/  IMAD.U32 R11, RZ, RZ, UR4 ;  /* 0x00000004ff0b7e24 */ /* 0x002fc8000f8e00ff */
[----:B------:R-:W-:-:S04]  /*1930*/  IMAD R15, R6, R11, R10 ;  /* 0x0000000b060f7224 */ /* 0x000fc800078e020a */
[----:B--2---:R-:W-:-:S06]  /*1940*/  IMAD.WIDE.U32 R12, R15, 0x2, R12 ;  /* 0x000000020f0c7825 */ /* 0x004fcc00078e000c */
[----:B------:R-:W2:Y:S01]  /*1950*/  LDG.E.U16.CONSTANT R12, desc[UR6][R12.64] ;  /* 0x000000060c0c7981 */ /* 0x000ea2000c1e9500 */
[----:B------:R-:W1:Y:S01]  /*1960*/  S2UR UR5, SR_CgaCtaId ;  /* 0x00000000000579c3 */ /* 0x000e620000008800 */
[----:B------:R-:W-:Y:S01]  /*1970*/  UMOV UR4, 0x400 ;  /* 0x0000040000047882 */ /* 0x000fe20000000000 */
[----:B---3--:R-:W-:Y:S01]  /*1980*/  FMUL R17, R17, UR9 ;  /* 0x0000000911117c20 */ /* 0x008fe20008400000 */
[----:B------:R-:W-:-:S04]  /*1990*/  UIADD3 UR4, UPT, UPT, UR4, 0x10, URZ ;  /* 0x0000001004047890 */ /* 0x000fc8000fffe0ff */
[----:B-1----:R-:W-:Y:S01]  /*19a0*/  ULEA UR4, UR5, UR4, 0x18 ;  /* 0x0000000405047291 */ /* 0x002fe2000f8ec0ff */
[----:B--2---:R-:W-:-:S05]  /*19b0*/  HADD2.F32 R14, -RZ, R12.H0_H0 ;  /* 0x2000000cff0e7230 */ /* 0x004fca0000004100 */
[----:B------:R-:W-:Y:S02]  /*19c0*/  FSETP.NEU.AND P2, PT, R14, RZ, PT ;  /* 0x000000ff0e00720b */ /* 0x000fe40003f4d000 */
[----:B------:R-:W-:Y:S02]  /*19d0*/  LEA R14, R10, UR4, 0x2 ;  /* 0x000000040a0e7c11 */ /* 0x000fe4000f8e10ff */
[----:B------:R-:W-:Y:S02]  /*19e0*/  FSEL R17, R17, -1.00000000000000000000e+09, P2 ;  /* 0xce6e6b2811117808 */ /* 0x000fe40001000000 */
[----:B0-----:R-:W-:-:S03]  /*19f0*/  IADD3 R10, PT, PT, R5, R10, RZ ;  /* 0x0000000a050a7210 */ /* 0x001fc60007ffe0ff */
[----:B------:R1:W-:Y:S01]  /*1a00*/  STS [R14], R17 ;  /* 0x000000110e007388 */ /* 0x0003e20000000800 */
[----:B------:R-:W-:-:S13]  /*1a10*/  ISETP.GE.U32.AND P2, PT, R10, R11, PT ;  /* 0x0000000b0a00720c */ /* 0x000fda0003f46070 */
[----:B-1----:R-:W-:Y:S05]  /*1a20*/  @!P2 BRA `(.L_x_72) ;  /* 0xfffffff40084a947 */ /* 0x002fea000383ffff */
.L_x_52:
[----:B------:R-:W-:Y:S05]  /*1a30*/  BSYNC.RECONVERGENT B0 ;  /* 0x0000000000007941 */ /* 0x000fea0003800200 */
.L_x_51:
[----:B------:R-:W-:Y:S01]  /*1a40*/  BAR.SYNC.DEFER_BLOCKING 0x0 ;  /* 0x0000000000007b1d */ /* 0x000fe20000010000 */
[----:B------:R-:W-:Y:S01]  /*1a50*/  ISETP.GE.U32.AND P0, PT, R0, R11, PT ;  /* 0x0000000b0000720c */ /* 0x000fe20003f06070 */
[----:B------:R-:W-:-:S04]  /*1a60*/  IMAD.MOV.U32 R6, RZ, RZ, -0x2feafd07 ;  /* 0xd01502f9ff067424 */ /* 0x000fc800078e00ff */
[----:B------:R-:W-:Y:S08]  /*1a70*/  BSSY.RECONVERGENT B0, `(.L_x_73) ;  /* 0x000000f000007945 */ /* 0x000ff00003800200 */
[----:B------:R-:W-:Y:S05]  /*1a80*/  @P0 BRA `(.L_x_74) ;  /* 0x0000000000340947 */ /* 0x000fea0003800000 */
[----:B------:R-:W0:Y:S01]  /*1a90*/  S2R R8, SR_CgaCtaId ;  /* 0x0000000000087919 */ /* 0x000e220000008800 */
[----:B------:R-:W1:Y:S01]  /*1aa0*/  LDC R7, c[0x0][0x360] ;  /* 0x0000d800ff077b82 */ /* 0x000e620000000800 */
[----:B------:R-:W-:Y:S02]  /*1ab0*/  MOV R5, 0x400 ;  /* 0x0000040000057802 */ /* 0x000fe40000000f00 */
[----:B------:R-:W-:-:S03]  /*1ac0*/  MOV R6, 0xd01502f9 ;  /* 0xd01502f900067802 */ /* 0x000fc60000000f00 */
[----:B------:R-:W-:-:S05]  /*1ad0*/  VIADD R5, R5, 0x10 ;  /* 0x0000001005057836 */ /* 0x000fca0000000000 */
[----:B0-----:R-:W-:Y:S01]  /*1ae0*/  LEA R9, R8, R5, 0x18 ;  /* 0x0000000508097211 */ /* 0x001fe200078ec0ff */
[----:B------:R-:W-:-:S07]  /*1af0*/  IMAD.MOV.U32 R8, RZ, RZ, R0 ;  /* 0x000000ffff087224 */ /* 0x000fce00078e0000 */
.L_x_75:
[----:B------:R-:W-:Y:S01]  /*1b00*/  IMAD R5, R8, 0x4, R9 ;  /* 0x0000000408057824 */ /* 0x000fe200078e0209 */
[----:B-1----:R-:W-:-:S04]  /*1b10*/  IADD3 R8, PT, PT, R7, R8, RZ ;  /* 0x0000000807087210 */ /* 0x002fc80007ffe0ff */
[----:B------:R-:W-:Y:S01]  /*1b20*/  ISETP.GE.U32.AND P0, PT, R8, R11, PT ;  /* 0x0000000b0800720c */ /* 0x000fe20003f06070 */
[----:B------:R-:W0:Y:S02]  /*1b30*/  LDS R5, [R5] ;  /* 0x0000000005057984 */ /* 0x000e240000000800 */
[----:B0-----:R-:W-:-:S10]  /*1b40*/  FMNMX R6, R5, R6, !PT ;  /* 0x0000000605067209 */ /* 0x001fd40007800000 */
[----:B------:R-:W-:Y:S05]  /*1b50*/  @!P0 BRA `(.L_x_75) ;  /* 0xfffffffc00e88947 */ /* 0x000fea000383ffff */
.L_x_74:
[----:B------:R-:W-:Y:S05]  /*1b60*/  BSYNC.RECONVERGENT B0 ;  /* 0x0000000000007941 */ /* 0x000fea0003800200 */
.L_x_73:
[----:B------:R-:W0:Y:S01]  /*1b70*/  SHFL.DOWN PT, R5, R6, 0x10, 0x1f ;  /* 0x0a001f0006057f89 */ /* 0x000e2200000e0000 */
[----:B------:R-:W-:Y:S01]  /*1b80*/  BSSY.RECONVERGENT B0, `(.L_x_76) ;  /* 0x0000018000007945 */ /* 0x000fe20003800200 */
[----:B------:R-:W-:Y:S02]  /*1b90*/  ISETP.GE.U32.AND P1, PT, R0, R11, PT ;  /* 0x0000000b0000720c */ /* 0x000fe40003f26070 */
[----:B0-----:R-:W-:Y:S01]  /*1ba0*/  FMNMX R7, R5, R6, !PT ;  /* 0x0000000605077209 */ /* 0x001fe20007800000 */
[----:B------:R-:W-:-:S04]  /*1bb0*/  IMAD.MOV.U32 R6, RZ, RZ, RZ ;  /* 0x000000ffff067224 */ /* 0x000fc800078e00ff */
[----:B------:R-:W0:Y:S02]  /*1bc0*/  SHFL.DOWN PT, R8, R7, 0x8, 0x1f ;  /* 0x09001f0007087f89 */ /* 0x000e2400000e0000 */
[----:B0-----:R-:W-:-:S05]  /*1bd0*/  FMNMX R8, R7, R8, !PT ;  /* 0x0000000807087209 */ /* 0x001fca0007800000 */
[----:B------:R-:W0:Y:S02]  /*1be0*/  SHFL.DOWN PT, R5, R8, 0x4, 0x1f ;  /* 0x08801f0008057f89 */ /* 0x000e2400000e0000 */
[----:B0-----:R-:W-:Y:S02]  /*1bf0*/  FMNMX R9, R8, R5, !PT ;  /* 0x0000000508097209 */ /* 0x001fe40007800000 */
[----:B------:R-:W-:-:S03]  /*1c00*/  LOP3.LUT P0, R5, R0, 0x1f, RZ, 0xc0, !PT ;  /* 0x0000001f00057812 */ /* 0x000fc6000780c0ff */
[----:B------:R-:W0:Y:S02]  /*1c10*/  SHFL.DOWN PT, R10, R9, 0x2, 0x1f ;  /* 0x08401f00090a7f89 */ /* 0x000e2400000e0000 */
[----:B0-----:R-:W-:-:S05]  /*1c20*/  FMNMX R10, R9, R10, !PT ;  /* 0x0000000a090a7209 */ /* 0x001fca0007800000 */
[----:B------:R-:W0:Y:S02]  /*1c30*/  SHFL.DOWN PT, R13, R10, 0x1, 0x1f ;  /* 0x08201f000a0d7f89 */ /* 0x000e2400000e0000 */
[----:B0-----:R-:W-:Y:S01]  /*1c40*/  FMNMX R13, R10, R13, !PT ;  /* 0x0000000d0a0d7209 */ /* 0x001fe20007800000 */
[----:B------:R-:W-:Y:S06]  /*1c50*/  @P0 BRA `(.L_x_77) ;  /* 0x0000000000280947 */ /* 0x000fec0003800000 */
[----:B------:R-:W0:Y:S01]  /*1c60*/  S2R R7, SR_LANEID ;  /* 0x0000000000077919 */ /* 0x000e220000000000 */
[----:B------:R-:W1:Y:S01]  /*1c70*/  S2UR UR5, SR_CgaCtaId ;  /* 0x00000000000579c3 */ /* 0x000e620000008800 */
[----:B------:R-:W-:Y:S01]  /*1c80*/  VOTEU.ANY UR4, UPT, PT ;  /* 0x0000000000047886 */ /* 0x000fe200038e0100 */
[----:B------:R-:W-:Y:S01]  /*1c90*/  CREDUX.MAX.S32 UR8, R13 ;  /* 0x000000000d0872cc */ /* 0x000fe20000000200 */
[----:B------:R-:W-:-:S06]  /*1ca0*/  UFLO.U32 UR4, UR4 ;  /* 0x00000004000472bd */ /* 0x000fcc00080e0000 */
[----:B0-----:R-:W-:Y:S01]  /*1cb0*/  ISETP.EQ.U32.AND P0, PT, R7, UR4, PT ;  /* 0x0000000407007c0c */ /* 0x001fe2000bf02070 */
[----:B------:R-:W-:-:S05]  /*1cc0*/  UMOV UR4, 0x400 ;  /* 0x0000040000047882 */ /* 0x000fca0000000000 */
[----:B------:R-:W-:Y:S01]  /*1cd0*/  IMAD.U32 R7, RZ, RZ, UR8 ;  /* 0x00000008ff077e24 */ /* 0x000fe2000f8e00ff */
[----:B-1----:R-:W-:-:S09]  /*1ce0*/  ULEA UR4, UR5, UR4, 0x18 ;  /* 0x0000000405047291 */ /* 0x002fd2000f8ec0ff */
[----:B------:R0:W-:Y:S03]  /*1cf0*/  @P0 ATOMS.MAX.S32 RZ, [UR4], R7 ;  /* 0x00000007ffff098c */ /* 0x0001e60009000204 */
.L_x_77:
[----:B------:R-:W-:Y:S05]  /*1d00*/  BSYNC.RECONVERGENT B0 ;  /* 0x0000000000007941 */ /* 0x000fea0003800200 */
.L_x_76:
[----:B------:R-:W-:Y:S06]  /*1d10*/  BAR.SYNC.DEFER_BLOCKING 0x0 ;  /* 0x0000000000007b1d */ /* 0x000fec0000010000 */
[----:B------:R-:W-:Y:S04]  /*1d20*/  BSSY.RECONVERGENT B0, `(.L_x_78) ;  /* 0x000001d000007945 */ /* 0x000fe80003800200 */
[----:B------:R-:W-:Y:S05]  /*1d30*/  @P1 BRA `(.L_x_79) ;  /* 0x00000000006c1947 */ /* 0x000fea0003800000 */
[----:B------:R-:W0:Y:S01]  /*1d40*/  S2R R9, SR_CgaCtaId ;  /* 0x0000000000097919 */ /* 0x000e220000008800 */
[----:B------:R-:W-:Y:S01]  /*1d50*/  MOV R6, 0x400 ;  /* 0x0000040000067802 */ /* 0x000fe20000000f00 */
[----:B------:R-:W1:Y:S01]  /*1d60*/  LDC R15, c[0x0][0x360] ;  /* 0x0000d800ff0f7b82 */ /* 0x000e620000000800 */
[----:B------:R-:W-:Y:S02]  /*1d70*/  HFMA2 R17, -RZ, RZ, 0.96630859375, -0.0022525787353515625 ;  /* 0x3bbb989dff117431 */ /* 0x000fe400000001ff */
[----:B------:R-:W-:Y:S02]  /*1d80*/  IMAD.MOV.U32 R8, RZ, RZ, R0 ;  /* 0x000000ffff087224 */ /* 0x000fe400078e0000 */
[----:B------:R-:W-:Y:S01]  /*1d90*/  IMAD.MOV.U32 R19, RZ, RZ, 0x437c0000 ;  /* 0x437c0000ff137424 */ /* 0x000fe200078e00ff */
[----:B0-----:R-:W-:Y:S02]  /*1da0*/  LEA R7, R9, R6, 0x18 ;  /* 0x0000000609077211 */ /* 0x001fe400078ec0ff */
[----:B------:R-:W-:-:S04]  /*1db0*/  IADD3 R6, PT, PT, R6, 0x10, RZ ;  /* 0x0000001006067810 */ /* 0x000fc80007ffe0ff */
[----:B------:R-:W0:Y:S01]  /*1dc0*/  LDS R7, [R7] ;  /* 0x0000000007077984 */ /* 0x000e220000000800 */
[----:B------:R-:W-:Y:S01]  /*1dd0*/  LEA R21, R9, R6, 0x18 ;  /* 0x0000000609157211 */ /* 0x000fe200078ec0ff */
[----:B------:R-:W-:-:S07]  /*1de0*/  IMAD.MOV.U32 R6, RZ, RZ, RZ ;  /* 0x000000ffff067224 */ /* 0x000fce00078e00ff */
.L_x_80:
[----:B--2---:R-:W-:Y:S02]  /*1df0*/  IMAD R9, R8, 0x4, R21 ;  /* 0x0000000408097824 */ /* 0x004fe400078e0215 */
[----:B-1----:R-:W-:-:S03]  /*1e00*/  IMAD.IADD R8, R15, 0x1, R8 ;  /* 0x000000010f087824 */ /* 0x002fc600078e0208 */
[----:B------:R-:W0:Y:S02]  /*1e10*/  LDS R10, [R9] ;  /* 0x00000000090a7984 */ /* 0x000e240000000800 */
[----:B------:R-:W-:Y:S01]  /*1e20*/  ISETP.GE.U32.AND P0, PT, R8, R11, PT ;  /* 0x0000000b0800720c */ /* 0x000fe20003f06070 */
[----:B0-----:R-:W-:-:S04]  /*1e30*/  FADD R10, -R7, R10 ;  /* 0x0000000a070a7221 */ /* 0x001fc80000000100 */
[----:B------:R-:W-:-:S04]  /*1e40*/  FFMA.SAT R12, R10, R17, 0.5 ;  /* 0x3f0000000a0c7423 */ /* 0x000fc80000002011 */
[----:B------:R-:W-:-:S04]  /*1e50*/  FFMA.RM R12, R12, R19, 12582913 ;  /* 0x4b4000010c0c7423 */ /* 0x000fc80000004013 */
[C---:B------:R-:W-:Y:S01]  /*1e60*/  FADD R13, R12.reuse, -12583039 ;  /* 0xcb40007f0c0d7421 */ /* 0x040fe20000000000 */
[----:B------:R-:W-:-:S03]  /*1e70*/  SHF.L.U32 R12, R12, 0x17, RZ ;  /* 0x000000170c0c7819 */ /* 0x000fc600000006ff */
[----:B------:R-:W-:-:S04]  /*1e80*/  FFMA R13, R10, 1.4426950216293334961, -R13 ;  /* 0x3fb8aa3b0a0d7823 */ /* 0x000fc8000000080d */
[----:B------:R-:W-:-:S06]  /*1e90*/  FFMA R13, R10, 1.925963033500011079e-08, R13 ;  /* 0x32a570600a0d7823 */ /* 0x000fcc000000000d */
[----:B------:R-:W0:Y:S02]  /*1ea0*/  MUFU.EX2 R13, R13 ;  /* 0x0000000d000d7308 */ /* 0x000e240000000800 */
[----:B0-----:R-:W-:-:S04]  /*1eb0*/  FMUL R12, R12, R13 ;  /* 0x0000000d0c0c7220 */ /* 0x001fc80000400000 */
[----:B------:R-:W-:Y:S01]  /*1ec0*/  FADD R6, R12, R6 ;  /* 0x000000060c067221 */ /* 0x000fe20000000000 */
[----:B------:R2:W-:Y:S01]  /*1ed0*/  STS [R9], R12 ;  /* 0x0000000c09007388 */ /* 0x0005e20000000800 */
[----:B------:R-:W-:Y:S05]  /*1ee0*/  @!P0 BRA `(.L_x_80) ;  /* 0xfffffffc00c08947 */ /* 0x000fea000383ffff */
.L_x_79:
[----:B------:R-:W-:Y:S05]  /*1ef0*/  BSYNC.RECONVERGENT B0 ;  /* 0x0000000000007941 */ /* 0x000fea0003800200 */
.L_x_78:
[----:B0-----:R-:W0:Y:S01]  /*1f00*/  SHFL.DOWN PT, R7, R6, 0x10, 0x1f ;  /* 0x0a001f0006077f89 */ /* 0x001e2200000e0000 */
[----:B------:R-:W-:Y:S01]  /*1f10*/  ISETP.NE.AND P0, PT, R0, RZ, PT ;  /* 0x000000ff0000720c */ /* 0x000fe20003f05270 */
[----:B------:R-:W-:Y:S01]  /*1f20*/  BSSY.RECONVERGENT B0, `(.L_x_81) ;  /* 0x0000019000007945 */ /* 0x000fe20003800200 */
[----:B------:R-:W-:-:S11]  /*1f30*/  ISETP.NE.AND P1, PT, R5, RZ, PT ;  /* 0x000000ff0500720c */ /* 0x000fd60003f25270 */
[----:B------:R-:W1:Y:S01]  /*1f40*/  @!P0 S2R R15, SR_CgaCtaId ;  /* 0x00000000000f8919 */ /* 0x000e620000008800 */
[----:B0-----:R-:W-:Y:S01]  /*1f50*/  FADD R7, R7, R6 ;  /* 0x0000000607077221 */ /* 0x001fe20000000000 */
[----:B------:R-:W-:-:S04]  /*1f60*/  @!P0 MOV R6, 0x400 ;  /* 0x0000040000068802 */ /* 0x000fc80000000f00 */
[----:B------:R-:W0:Y:S01]  /*1f70*/  SHFL.DOWN PT, R8, R7, 0x8, 0x1f ;  /* 0x09001f0007087f89 */ /* 0x000e2200000e0000 */
[----:B-1----:R-:W-:-:S05]  /*1f80*/  @!P0 LEA R6, R15, R6, 0x18 ;  /* 0x000000060f068211 */ /* 0x002fca00078ec0ff */
[----:B------:R-:W-:Y:S01]  /*1f90*/  @!P0 STS [R6+0x4], RZ ;  /* 0x000004ff06008388 */ /* 0x000fe20000000800 */
[----:B0-----:R-:W-:-:S05]  /*1fa0*/  FADD R8, R7, R8 ;  /* 0x0000000807087221 */ /* 0x001fca0000000000 */
[----:B--2---:R-:W0:Y:S02]  /*1fb0*/  SHFL.DOWN PT, R9, R8, 0x4, 0x1f ;  /* 0x08801f0008097f89 */ /* 0x004e2400000e0000 */
[----:B0-----:R-:W-:-:S05]  /*1fc0*/  FADD R9, R8, R9 ;  /* 0x0000000908097221 */ /* 0x001fca0000000000 */
[----:B------:R-:W0:Y:S02]  /*1fd0*/  SHFL.DOWN PT, R10, R9, 0x2, 0x1f ;  /* 0x08401f00090a7f89 */ /* 0x000e2400000e0000 */
[----:B0-----:R-:W-:-:S05]  /*1fe0*/  FADD R10, R9, R10 ;  /* 0x0000000a090a7221 */ /* 0x001fca0000000000 */
[----:B------:R-:W0:Y:S02]  /*1ff0*/  SHFL.DOWN PT, R13, R10, 0x1, 0x1f ;  /* 0x08201f000a0d7f89 */ /* 0x000e2400000e0000 */
[----:B0-----:R-:W-:Y:S01]  /*2000*/  FADD R13, R10, R13 ;  /* 0x0000000d0a0d7221 */ /* 0x001fe20000000000 */
[----:B------:R-:W-:Y:S06]  /*2010*/  BAR.SYNC.DEFER_BLOCKING 0x0 ;  /* 0x0000000000007b1d */ /* 0x000fec0000010000 */
[----:B------:R-:W-:Y:S05]  /*2020*/  @P1 BRA `(.L_x_82) ;  /* 0x0000000000201947 */ /* 0x000fea0003800000 */
[----:B------:R-:W0:Y:S01]  /*2030*/  S2R R6, SR_CgaCtaId ;  /* 0x0000000000067919 */ /* 0x000e220000008800 */
[----:B------:R-:W-:-:S05]  /*2040*/  MOV R5, 0x400 ;  /* 0x0000040000057802 */ /* 0x000fca0000000f00 */
[----:B------:R-:W-:-:S05]  /*2050*/  VIADD R5, R5, 0x4 ;  /* 0x0000000405057836 */ /* 0x000fca0000000000 */
[----:B0-----:R-:W-:-:S07]  /*2060*/  LEA R5, R6, R5, 0x18 ;  /* 0x0000000506057211 */ /* 0x001fce00078ec0ff */
.L_x_83:
[----:B------:R-:W0:Y:S02]  /*2070*/  LDS R6, [R5] ;  /* 0x0000000005067984 */ /* 0x000e240000000800 */
[----:B0-----:R-:W-:-:S05]  /*2080*/  FADD R7, R13, R6 ;  /* 0x000000060d077221 */ /* 0x001fca0000000000 */
[----:B------:R-:W0:Y:S02]  /*2090*/  ATOMS.CAST.SPIN P0, [R5], R6, R7 ;  /* 0x000000060500758d */ /* 0x000e240001800007 */
[----:B0-----:R-:W-:Y:S05]  /*20a0*/  @!P0 BRA `(.L_x_83) ;  /* 0xfffffffc00f08947 */ /* 0x001fea000383ffff */
.L_x_82:
[----:B------:R-:W-:Y:S05]  /*20b0*/  BSYNC.RECONVERGENT B0 ;  /* 0x0000000000007941 */ /* 0x000fea0003800200 */
.L_x_81:
[----:B------:R-:W-:Y:S01]  /*20c0*/  BAR.SYNC.DEFER_BLOCKING 0x0 ;  /* 0x0000000000007b1d */ /* 0x000fe20000010000 */
[----:B------:R-:W-:-:S05]  /*20d0*/  ISETP.GE.U32.AND P0, PT, R0, R11, PT ;  /* 0x0000000b0000720c */ /* 0x000fca0003f06070 */
[----:B------:R-:W-:Y:S08]  /*20e0*/  BSSY.RECONVERGENT B0, `(.L_x_84) ;  /* 0x000001f000007945 */ /* 0x000ff00003800200 */
[----:B------:R-:W-:Y:S05]  /*20f0*/  @P0 BRA `(.L_x_85) ;  /* 0x0000000000740947 */ /* 0x000fea0003800000 */
[----:B------:R-:W0:Y:S01]  /*2100*/  S2UR UR5, SR_CgaCtaId ;  /* 0x00000000000579c3 */ /* 0x000e220000008800 */
[----:B------:R-:W-:-:S07]  /*2110*/  UMOV UR4, 0x400 ;  /* 0x0000040000047882 */ /* 0x000fce0000000000 */
[----:B------:R-:W1:Y:S01]  /*2120*/  LDC R6, c[0x0][0x360] ;  /* 0x0000d800ff067b82 */ /* 0x000e620000000800 */
[----:B0-----:R-:W-:-:S09]  /*2130*/  ULEA UR4, UR5, UR4, 0x18 ;  /* 0x0000000405047291 */ /* 0x001fd2000f8ec0ff */
[----:B------:R-:W0:Y:S02]  /*2140*/  LDS R5, [UR4+0x4] ;  /* 0x00000404ff057984 */ /* 0x000e240008000800 */
[----:B0-----:R-:W-:-:S04]  /*2150*/  IADD3 R7, PT, PT, R5, 0x1800000, RZ ;  /* 0x0180000005077810 */ /* 0x001fc80007ffe0ff */
[----:B------:R-:W-:-:S04]  /*2160*/  LOP3.LUT R7, R7, 0x7f800000, RZ, 0xc0, !PT ;  /* 0x7f80000007077812 */ /* 0x000fc800078ec0ff */
[----:B------:R-:W-:-:S13]  /*2170*/  ISETP.GT.U32.AND P0, PT, R7, 0x1ffffff, PT ;  /* 0x01ffffff0700780c */ /* 0x000fda0003f04070 */
[----:B-1----:R-:W-:Y:S05]  /*2180*/  @P0 BRA `(.L_x_86) ;  /* 0x00000000000c0947 */ /* 0x002fea0003800000 */
[----:B------:R-:W-:-:S07]  /*2190*/  MOV R8, 0x21b0 ;  /* 0x000021b000087802 */ /* 0x000fce0000000f00 */
[----:B------:R-:W-:Y:S05]  /*21a0*/  CALL.REL.NOINC `($__internal_1_$__cuda_sm20_rcp_rn_f32_slowpath) ;  /* 0x0000000c00b07944 */ /* 0x000fea0003c00000 */
[----:B------:R-:W-:Y:S05]  /*21b0*/  BRA `(.L_x_87) ;  /* 0x0000000000107947 */ /* 0x000fea0003800000 */
.L_x_86:
[----:B------:R-:W0:Y:S02]  /*21c0*/  MUFU.RCP R8, R5 ;  /* 0x0000000500087308 */ /* 0x000e240000001000 */
[----:B0-----:R-:W-:-:S04]  /*21d0*/  FFMA R7, R5, R8, -1 ;  /* 0xbf80000005077423 */ /* 0x001fc80000000008 */
[----:B------:R-:W-:-:S04]  /*21e0*/  FADD.FTZ R7, -R7, -RZ ;  /* 0x800000ff07077221 */ /* 0x000fc80000010100 */
[----:B------:R-:W-:-:S07]  /*21f0*/  FFMA R7, R8, R7, R8 ;  /* 0x0000000708077223 */ /* 0x000fce0000000008 */
.L_x_87:
[----:B------:R-:W0:Y:S01]  /*2200*/  S2R R9, SR_CgaCtaId ;  /* 0x0000000000097919 */ /* 0x000e220000008800 */
[----:B------:R-:W1:Y:S01]  /*2210*/  LDC R11, c[0x0][0x3b4] ;  /* 0x0000ed00ff0b7b82 */ /* 0x000e620000000800 */
[----:B------:R-:W-:-:S05]  /*2220*/  MOV R5, 0x400 ;  /* 0x0000040000057802 */ /* 0x000fca0000000f00 */
[----:B------:R-:W-:Y:S02]  /*2230*/  VIADD R8, R5, 0x10 ;  /* 0x0000001005087836 */ /* 0x000fe40000000000 */
[----:B------:R-:W-:-:S03]  /*2240*/  IMAD.MOV.U32 R5, RZ, RZ, R0 ;  /* 0x000000ffff057224 */ /* 0x000fc600078e0000 */
[----:B0-----:R-:W-:-:S07]  /*2250*/  LEA R12, R9, R8, 0x18 ;  /* 0x00000008090c7211 */ /* 0x001fce00078ec0ff */
.L_x_88:
[----:B0-----:R-:W-:Y:S01]  /*2260*/  LEA R8, R5, R12, 0x2 ;  /* 0x0000000c05087211 */ /* 0x001fe200078e10ff */
[----:B------:R-:W-:-:S04]  /*2270*/  IMAD.IADD R5, R6, 0x1, R5 ;  /* 0x0000000106057824 */ /* 0x000fc800078e0205 */
[----:B------:R-:W0:Y:S01]  /*2280*/  LDS R10, [R8] ;  /* 0x00000000080a7984 */ /* 0x000e220000000800 */
[----:B-1----:R-:W-:Y:S01]  /*2290*/  ISETP.GE.U32.AND P0, PT, R5, R11, PT ;  /* 0x0000000b0500720c */ /* 0x002fe20003f06070 */
[----:B0-----:R-:W-:-:S05]  /*22a0*/  FMUL R9, R10, R7 ;  /* 0x000000070a097220 */ /* 0x001fca0000400000 */
[----:B------:R0:W-:Y:S07]  /*22b0*/  STS [R8], R9 ;  /* 0x0000000908007388 */ /* 0x0001ee0000000800 */
[----:B------:R-:W-:Y:S05]  /*22c0*/  @!P0 BRA `(.L_x_88) ;  /* 0xfffffffc00e48947 */ /* 0x000fea000383ffff */
.L_x_85:
[----:B------:R-:W-:Y:S05]  /*22d0*/  BSYNC.RECONVERGENT B0 ;  /* 0x0000000000007941 */ /* 0x000fea0003800200 */
.L_x_84:
[----:B------:R-:W1:Y:S01]  /*22e0*/  LDCU UR4, c[0x0][0x3b8] ;  /* 0x00007700ff0477ac */ /* 0x000e620008000800 */
[----:B------:R-:W-:Y:S01]  /*22f0*/  BAR.SYNC.DEFER_BLOCKING 0x0 ;  /* 0x0000000000007b1d */ /* 0x000fe20000010000 */
[----:B-1----:R-:W-:-:S13]  /*2300*/  ISETP.GE.U32.AND P0, PT, R0, UR4, PT ;  /* 0x0000000400007c0c */ /* 0x002fda000bf06070 */
[----:B------:R-:W-:Y:S05]  /*2310*/  @P0 EXIT ;  /* 0x000000000000094d */ /* 0x000fea0003800000 */
[C---:B------:R-:W-:Y:S01]  /*2320*/  LOP3.LUT R5, R11.reuse, 0x7, RZ, 0xc0, !PT ;  /* 0x000000070b057812 */ /* 0x040fe200078ec0ff */
[----:B------:R-:W1:Y:S01]  /*2330*/  LDCU.64 UR8, c[0x0][0x398] ;  /* 0x00007300ff0877ac */ /* 0x000e620008000a00 */
[C---:B------:R-:W-:Y:S02]  /*2340*/  LOP3.LUT R6, R11.reuse, 0x3, RZ, 0xc0, !PT ;  /* 0x000000030b067812 */ /* 0x040fe400078ec0ff */
[----:B------:R-:W-:-:S07]  /*2350*/  LOP3.LUT R7, R11, 0xfffffff8, RZ, 0xc0, !PT ;  /* 0xfffffff80b077812 */ /* 0x000fce00078ec0ff */
.L_x_98:
[----:B------:R-:W2:Y:S01]  /*2360*/  LDCU UR4, c[0x0][0x3b4] ;  /* 0x00007680ff0477ac */ /* 0x000ea20008000800 */
[----:B------:R-:W-:Y:S01]  /*2370*/  IMAD.MOV.U32 R23, RZ, RZ, RZ ;  /* 0x000000ffff177224 */ /* 0x000fe200078e00ff */
[----:B0-----:R-:W-:Y:S01]  /*2380*/  MOV R9, RZ ;  /* 0x000000ff00097202 */ /* 0x001fe20000000f00 */
[----:B--2---:R-:W-:-:S09]  /*2390*/  UISETP.GE.U32.AND UP0, UPT, UR4, 0x8, UPT ;  /* 0x000000080400788c */ /* 0x004fd2000bf06070 */
[----:B------:R-:W-:Y:S05]  /*23a0*/  BRA.U !UP0, `(.L_x_89) ;  /* 0x0000000508687547 */ /* 0x000fea000b800000 */
[----:B------:R-:W0:Y:S01]  /*23b0*/  S2UR UR5, SR_CgaCtaId ;  /* 0x00000000000579c3 */ /* 0x000e220000008800 */
[----:B------:R-:W-:Y:S01]  /*23c0*/  UMOV UR4, 0x400 ;  /* 0x0000040000047882 */ /* 0x000fe20000000000 */
[----:B------:R-:W-:Y:S01]  /*23d0*/  BSSY.RECONVERGENT B0, `(.L_x_90) ;  /* 0x0000056000007945 */ /* 0x000fe20003800200 */
[----:B------:R-:W-:Y:S01]  /*23e0*/  UIADD3 UR4, UPT, UPT, UR4, 0x10, URZ ;  /* 0x0000001004047890 */ /* 0x000fe2000fffe0ff */
[----:B------:R-:W-:Y:S01]  /*23f0*/  IMAD.MOV R16, RZ, RZ, -R7 ;  /* 0x000000ffff107224 */ /* 0x000fe200078e0a07 */
[----:B------:R-:W-:Y:S01]  /*2400*/  MOV R22, R0 ;  /* 0x0000000000167202 */ /* 0x000fe20000000f00 */
[----:B------:R-:W-:Y:S02]  /*2410*/  IMAD.MOV.U32 R23, RZ, RZ, RZ ;  /* 0x000000ffff177224 */ /* 0x000fe400078e00ff */
[----:B------:R-:W2:Y:S01]  /*2420*/  LDC R15, c[0x0][0x3b8] ;  /* 0x0000ee00ff0f7b82 */ /* 0x000ea20000000800 */
[----:B0-----:R-:W-:-:S04]  /*2430*/  ULEA UR4, UR5, UR4, 0x18 ;  /* 0x0000000405047291 */ /* 0x001fc8000f8ec0ff */
[----:B------:R-:W-:Y:S01]  /*2440*/  UIADD3 UR4, UPT, UPT, UR4, 0x10, URZ ;  /* 0x0000001004047890 */ /* 0x000fe2000fffe0ff */
[----:B--2---:R-:W-:Y:S01]  /*2450*/  IMAD.IADD R12, R0, 0x1, R15 ;  /* 0x00000001000c7824 */ /* 0x004fe200078e020f */
[C---:B------:R-:W-:Y:S01]  /*2460*/  LEA R18, R15.reuse, R0, 0x2 ;  /* 0x000000000f127211 */ /* 0x040fe200078e10ff */
[C-C-:B------:R-:W-:Y:S02]  /*2470*/  IMAD R13, R15.reuse, 0x2, R0.reuse ;  /* 0x000000020f0d7824 */ /* 0x140fe400078e0200 */
[C-C-:B------:R-:W-:Y:S02]  /*2480*/  IMAD R17, R15.reuse, 0x3, R0.reuse ;  /* 0x000000030f117824 */ /* 0x140fe400078e0200 */
[C-C-:B------:R-:W-:Y:S02]  /*2490*/  IMAD R19, R15.reuse, 0x5, R0.reuse ;  /* 0x000000050f137824 */ /* 0x140fe400078e0200 */
[C-C-:B------:R-:W-:Y:S02]  /*24a0*/  IMAD R20, R15.reuse, 0x6, R0.reuse ;  /* 0x000000060f147824 */ /* 0x140fe400078e0200 */
[----:B------:R-:W-:-:S02]  /*24b0*/  IMAD R21, R15, 0x7, R0 ;  /* 0x000000070f157824 */ /* 0x000fc400078e0200 */
[----:B------:R-:W-:-:S07]  /*24c0*/  IMAD.U32 R14, RZ, RZ, UR4 ;  /* 0x00000004ff0e7e24 */ /* 0x000fce000f8e00ff */
.L_x_91:
[----:B------:R-:W-:-:S05]  /*24d0*/  IADD3 R8, P0, PT, R2, R22, RZ ;  /* 0x0000001602087210 */ /* 0x000fca0007f1e0ff */
[----:B------:R-:W-:Y:S01]  /*24e0*/  IMAD.X R9, RZ, RZ, RZ, P0 ;  /* 0x000000ffff097224 */ /* 0x000fe200000e06ff */
[----:B-1----:R-:W-:-:S04]  /*24f0*/  LEA R24, P0, R8, UR8, 0x1 ;  /* 0x0000000808187c11 */ /* 0x002fc8000f8008ff */
[----:B------:R-:W-:-:S05]  /*2500*/  LEA.HI.X R25, R8, UR9, R9, 0x1, P0 ;  /* 0x0000000908197c11 */ /* 0x000fca00080f0c09 */
[----:B------:R-:W2:Y:S01]  /*2510*/  LDG.E.U16.CONSTANT R24, desc[UR6][R24.64] ;  /* 0x0000000618187981 */ /* 0x000ea2000c1e9500 */
[----:B------:R-:W-:-:S04]  /*2520*/  IADD3 R8, P0, PT, R2, R12, RZ ;  /* 0x0000000c02087210 */ /* 0x000fc80007f1e0ff */
[----:B------:R-:W-:Y:S02]  /*2530*/  IADD3.X R9, PT, PT, RZ, RZ, RZ, P0, !PT ;  /* 0x000000ffff097210 */ /* 0x000fe400007fe4ff */
[----:B------:R-:W-:-:S04]  /*2540*/  LEA R26, P0, R8, UR8, 0x1 ;  /* 0x00000008081a7c11 */ /* 0x000fc8000f8008ff */
[----:B------:R-:W-:Y:S02]  /*2550*/  LEA.HI.X R27, R8, UR9, R9, 0x1, P0 ;  /* 0x00000009081b7c11 */ /* 0x000fe400080f0c09 */
[----:B------:R-:W0:Y:S04]  /*2560*/  LDS.128 R8, [R14+-0x10] ;  /* 0xfffff0000e087984 */ /* 0x000e280000000c00 */
[----:B------:R-:W3:Y:S01]  /*2570*/  LDG.E.U16.CONSTANT R26, desc[UR6][R26.64] ;  /* 0x000000061a1a7981 */ /* 0x000ee2000c1e9500 */
[----:B------:R-:W-:Y:S01]  /*2580*/  IADD3 R28, P0, PT, R2, R13, RZ ;  /* 0x0000000d021c7210 */ /* 0x000fe20007f1e0ff */
[----:B--2---:R-:W-:-:S05]  /*2590*/  HADD2.F32 R29, -RZ, R24.H0_H0 ;  /* 0x20000018ff1d7230 */ /* 0x004fca0000004100 */
[----:B0-----:R-:W-:Y:S01]  /*25a0*/  FFMA R8, R8, R29, R23 ;  /* 0x0000001d08087223 */ /* 0x001fe20000000017 */
[----:B------:R-:W-:Y:S01]  /*25b0*/  IMAD.X R23, RZ, RZ, RZ, P0 ;  /* 0x000000ffff177224 */ /* 0x000fe200000e06ff */
[----:B------:R-:W-:-:S04]  /*25c0*/  LEA R24, P0, R28, UR8, 0x1 ;  /* 0x000000081c187c11 */ /* 0x000fc8000f8008ff */
[----:B------:R-:W-:-:S05]  /*25d0*/  LEA.HI.X R25, R28, UR9, R23, 0x1, P0 ;  /* 0x000000091c197c11 */ /* 0x000fca00080f0c17 */
[----:B------:R-:W2:Y:S01]  /*25e0*/  LDG.E.U16.CONSTANT R24, desc[UR6][R24.64] ;  /* 0x0000000618187981 */ /* 0x000ea2000c1e9500 */
[----:B---3--:R-:W-:Y:S01]  /*25f0*/  HADD2.F32 R23, -RZ, R26.H0_H0 ;  /* 0x2000001aff177230 */ /* 0x008fe20000004100 */
[----:B------:R-:W-:-:S04]  /*2600*/  IADD3 R28, P0, PT, R2, R17, RZ ;  /* 0x00000011021c7210 */ /* 0x000fc80007f1e0ff */
[----:B------:R-:W-:Y:S01]  /*2610*/  FFMA R23, R9, R23, R8 ;  /* 0x0000001709177223 */ /* 0x000fe20000000008 */
[----:B------:R-:W-:Y:S01]  /*2620*/  IMAD.X R9, RZ, RZ, RZ, P0 ;  /* 0x000000ffff097224 */ /* 0x000fe200000e06ff */
[----:B------:R-:W-:-:S04]  /*2630*/  LEA R8, P0, R28, UR8, 0x1 ;  /* 0x000000081c087c11 */ /* 0x000fc8000f8008ff */
[----:B------:R-:W-:-:S05]  /*2640*/  LEA.HI.X R9, R28, UR9, R9, 0x1, P0 ;  /* 0x000000091c097c11 */ /* 0x000fca00080f0c09 */
[----:B------:R-:W3:Y:S01]  /*2650*/  LDG.E.U16.CONSTANT R8, desc[UR6][R8.64] ;  /* 0x0000000608087981 */ /* 0x000ee2000c1e9500 */
[----:B------:R-:W-:Y:S01]  /*2660*/  IADD3 R27, P0, PT, R2, R18, RZ ;  /* 0x00000012021b7210 */ /* 0x000fe20007f1e0ff */
[----:B--2---:R-:W-:-:S05]  /*2670*/  HADD2.F32 R26, -RZ, R24.H0_H0 ;  /* 0x20000018ff1a7230 */ /* 0x004fca0000004100 */
[----:B------:R-:W-:Y:S01]  /*2680*/  FFMA R10, R10, R26, R23 ;  /* 0x0000001a0a0a7223 */ /* 0x000fe20000000017 */
[----:B------:R-:W-:Y:S02]  /*2690*/  IADD3.X R26, PT, PT, RZ, RZ, RZ, P0, !PT ;  /* 0x000000ffff1a7210 */ /* 0x000fe400007fe4ff */
[----:B------:R-:W-:Y:S02]  /*26a0*/  IADD3 R23, P1, PT, R2, R19, RZ ;  /* 0x0000001302177210 */ /* 0x000fe40007f3e0ff */
[----:B------:R-:W-:-:S03]  /*26b0*/  LEA R24, P0, R27, UR8, 0x1 ;  /* 0x000000081b187c11 */ /* 0x000fc6000f8008ff */
[----:B------:R-:W-:Y:S01]  /*26c0*/  IMAD.X R28, RZ, RZ, RZ, P1 ;  /* 0x000000ffff1c7224 */ /* 0x000fe200008e06ff */
[----:B------:R-:W-:Y:S02]  /*26d0*/  LEA.HI.X R25, R27, UR9, R26, 0x1, P0 ;  /* 0x000000091b197c11 */ /* 0x000fe400080f0c1a */
[----:B------:R-:W-:-:S03]  /*26e0*/  LEA R26, P0, R23, UR8, 0x1 ;  /* 0x00000008171a7c11 */ /* 0x000fc6000f8008ff */
[----:B------:R-:W2:Y:S01]  /*26f0*/  LDG.E.U16.CONSTANT R24, desc[UR6][R24.64] ;  /* 0x0000000618187981 */ /* 0x000ea2000c1e9500 */
[----:B------:R-:W-:-:S05]  /*2700*/  LEA.HI.X R27, R23, UR9, R28, 0x1, P0 ;  /* 0x00000009171b7c11 */ /* 0x000fca00080f0c1c */
[----:B------:R-:W4:Y:S01]  /*2710*/  LDG.E.U16.CONSTANT R26, desc[UR6][R26.64] ;  /* 0x000000061a1a7981 */ /* 0x000f22000c1e9500 */
[----:B---3--:R-:W-:-:S05]  /*2720*/  HADD2.F32 R8, -RZ, R8.H0_H0 ;  /* 0x20000008ff087230 */ /* 0x008fca0000004100 */
[----:B------:R-:W-:Y:S02]  /*2730*/  FFMA R23, R11, R8, R10 ;  /* 0x000000080b177223 */ /* 0x000fe4000000000a */
[----:B------:R-:W0:Y:S01]  /*2740*/  LDS.128 R8, [R14] ;  /* 0x000000000e087984 */ /* 0x000e220000000c00 */
[----:B--2---:R-:W-:-:S05]  /*2750*/  HADD2.F32 R28, -RZ, R24.H0_H0 ;  /* 0x20000018ff1c7230 */ /* 0x004fca0000004100 */
[----:B0-----:R-:W-:Y:S01]  /*2760*/  FFMA R8, R8, R28, R23 ;  /* 0x0000001c08087223 */ /* 0x001fe20000000017 */
[----:B----4-:R-:W-:Y:S01]  /*2770*/  HADD2.F32 R29, -RZ, R26.H0_H0 ;  /* 0x2000001aff1d7230 */ /* 0x010fe20000004100 */
[----:B------:R-:W-:-:S04]  /*2780*/  IADD3 R28, P0, PT, R2, R20, RZ ;  /* 0x00000014021c7210 */ /* 0x000fc80007f1e0ff */
        /* <DEDUP_REMOVED lines=9> */
[----:B------:R-:W3:Y:S01]  /*2820*/  LDG.E.U16.CONSTANT R8, desc[UR6][R8.64] ;  /* 0x0000000608087981 */ /* 0x000ee2000c1e9500 */
[----:B------:R-:W-:-:S04]  /*2830*/  IADD3 R16, PT, PT, R16, 0x8, RZ ;  /* 0x0000000810107810 */ /* 0x000fc80007ffe0ff */
[----:B------:R-:W-:Y:S01]  /*2840*/  ISETP.NE.AND P0, PT, R16, RZ, PT ;  /* 0x000000ff1000720c */ /* 0x000fe20003f05270 */
[C---:B------:R-:W-:Y:S01]  /*2850*/  IMAD R12, R15.reuse, 0x8, R12 ;  /* 0x000000080f0c7824 */ /* 0x040fe200078e020c */
[C---:B------:R-:W-:Y:S01]  /*2860*/  LEA R13, R15.reuse, R13, 0x3 ;  /* 0x0000000d0f0d7211 */ /* 0x040fe200078e18ff */
[C---:B------:R-:W-:Y:S01]  /*2870*/  IMAD R17, R15.reuse, 0x8, R17 ;  /* 0x000000080f117824 */ /* 0x040fe200078e0211 */
[C---:B------:R-:W-:Y:S01]  /*2880*/  LEA R18, R15.reuse, R18, 0x3 ;  /* 0x000000120f127211 */ /* 0x040fe200078e18ff */
[C---:B------:R-:W-:Y:S01]  /*2890*/  IMAD R19, R15.reuse, 0x8, R19 ;  /* 0x000000080f137824 */ /* 0x040fe200078e0213 */
[C---:B------:R-:W-:Y:S01]  /*28a0*/  LEA R20, R15.reuse, R20, 0x3 ;  /* 0x000000140f147211 */ /* 0x040fe200078e18ff */
[C---:B------:R-:W-:Y:S01]  /*28b0*/  IMAD R21, R15.reuse, 0x8, R21 ;  /* 0x000000080f157824 */ /* 0x040fe200078e0215 */
[----:B------:R-:W-:Y:S01]  /*28c0*/  LEA R22, R15, R22, 0x3 ;  /* 0x000000160f167211 */ /* 0x000fe200078e18ff */
[----:B------:R-:W-:Y:S02]  /*28d0*/  VIADD R14, R14, 0x20 ;  /* 0x000000200e0e7836 */ /* 0x000fe40000000000 */
[----:B--2---:R-:W-:-:S05]  /*28e0*/  HADD2.F32 R26, -RZ, R24.H0_H0 ;  /* 0x20000018ff1a7230 */ /* 0x004fca0000004100 */
[----:B------:R-:W-:Y:S01]  /*28f0*/  FFMA R10, R10, R26, R23 ;  /* 0x0000001a0a0a7223 */ /* 0x000fe20000000017 */
[----:B---3--:R-:W-:-:S05]  /*2900*/  HADD2.F32 R27, -RZ, R8.H0_H0 ;  /* 0x20000008ff1b7230 */ /* 0x008fca0000004100 */
[----:B------:R-:W-:Y:S01]  /*2910*/  FFMA R23, R11, R27, R10 ;  /* 0x0000001b0b177223 */ /* 0x000fe2000000000a */
[----:B------:R-:W-:Y:S06]  /*2920*/  @P0 BRA `(.L_x_91) ;  /* 0xfffffff800e80947 */ /* 0x000fec000383ffff */
[----:B------:R-:W-:Y:S05]  /*2930*/  BSYNC.RECONVERGENT B0 ;  /* 0x0000000000007941 */ /* 0x000fea0003800200 */
.L_x_90:
[----:B------:R-:W-:-:S07]  /*2940*/  MOV R9, R7 ;  /* 0x0000000700097202 */ /* 0x000fce0000000f00 */
.L_x_89:
[----:B------:R-:W-:Y:S01]  /*2950*/  ISETP.NE.AND P0, PT, R5, RZ, PT ;  /* 0x000000ff0500720c */ /* 0x000fe20003f05270 */
[----:B------:R-:W-:-:S12]  /*2960*/  BSSY.RECONVERGENT B0, `(.L_x_92) ;  /* 0x0000063000007945 */ /* 0x000fd80003800200 */
[----:B------:R-:W-:Y:S05]  /*2970*/  @!P0 BRA `(.L_x_93) ;  /* 0x0000000400848947 */ /* 0x000fea0003800000 */
[----:B------:R-:W-:Y:S01]  /*2980*/  VIADD R8, R5, 0xffffffff ;  /* 0xffffffff05087836 */ /* 0x000fe20000000000 */
[----:B------:R-:W-:Y:S01]  /*2990*/  BSSY.RECONVERGENT B1, `(.L_x_94) ;  /* 0x000002e000017945 */ /* 0x000fe20003800200 */
[----:B------:R-:W-:-:S03]  /*29a0*/  ISETP.NE.AND P0, PT, R6, RZ, PT ;  /* 0x000000ff0600720c */ /* 0x000fc60003f05270 */
[----:B------:R-:W-:-:S13]  /*29b0*/  ISETP.GE.U32.AND P1, PT, R8, 0x3, PT ;  /* 0x000000030800780c */ /* 0x000fda0003f26070 */
[----:B------:R-:W-:Y:S05]  /*29c0*/  @!P1 BRA `(.L_x_95) ;  /* 0x0000000000a89947 */ /* 0x000fea0003800000 */
[----:B------:R-:W0:Y:S01]  /*29d0*/  LDCU UR4, c[0x0][0x3b8] ;  /* 0x00007700ff0477ac */ /* 0x000e220008000800 */
[----:B------:R-:W2:Y:S01]  /*29e0*/  LDCU.64 UR10, c[0x0][0x398] ;  /* 0x00007300ff0a77ac */ /* 0x000ea20008000a00 */
[----:B0-----:R-:W-:-:S05]  /*29f0*/  IMAD R11, R9, UR4, R0 ;  /* 0x00000004090b7c24 */ /* 0x001fca000f8e0200 */
[----:B------:R-:W-:Y:S02]  /*2a00*/  IADD3 R13, PT, PT, R11, UR4, RZ ;  /* 0x000000040b0d7c10 */ /* 0x000fe4000fffe0ff */
[C---:B------:R-:W-:Y:S02]  /*2a10*/  IADD3 R11, P1, PT, R2.reuse, R11, RZ ;  /* 0x0000000b020b7210 */ /* 0x040fe40007f3e0ff */
[----:B------:R-:W-:Y:S01]  /*2a20*/  IADD3 R8, P2, PT, R2, R13, RZ ;  /* 0x0000000d02087210 */ /* 0x000fe20007f5e0ff */
[----:B------:R-:W-:Y:S01]  /*2a30*/  VIADD R13, R13, UR4 ;  /* 0x000000040d0d7c36 */ /* 0x000fe20008000000 */
[----:B------:R-:W-:Y:S02]  /*2a40*/  IADD3.X R12, PT, PT, RZ, RZ, RZ, P1, !PT ;  /* 0x000000ffff0c7210 */ /* 0x000fe40000ffe4ff */
[----:B--2---:R-:W-:Y:S01]  /*2a50*/  LEA R10, P1, R11, UR10, 0x1 ;  /* 0x0000000a0b0a7c11 */ /* 0x004fe2000f8208ff */
[----:B------:R-:W-:Y:S01]  /*2a60*/  IMAD.X R15, RZ, RZ, RZ, P2 ;  /* 0x000000ffff0f7224 */ /* 0x000fe200010e06ff */
[----:B------:R-:W-:-:S02]  /*2a70*/  LEA R16, P2, R8, UR10, 0x1 ;  /* 0x0000000a08107c11 */ /* 0x000fc4000f8408ff */
[----:B------:R-:W-:Y:S02]  /*2a80*/  IADD3 R14, P3, PT, R2, R13, RZ ;  /* 0x0000000d020e7210 */ /* 0x000fe40007f7e0ff */
[----:B------:R-:W-:Y:S02]  /*2a90*/  LEA.HI.X R11, R11, UR11, R12, 0x1, P1 ;  /* 0x0000000b0b0b7c11 */ /* 0x000fe400088f0c0c */
[----:B------:R-:W-:Y:S02]  /*2aa0*/  IADD3 R13, PT, PT, R13, UR4, RZ ;  /* 0x000000040d0d7c10 */ /* 0x000fe4000fffe0ff */
[----:B------:R-:W-:Y:S01]  /*2ab0*/  LEA.HI.X R17, R8, UR11, R15, 0x1, P2 ;  /* 0x0000000b08117c11 */ /* 0x000fe200090f0c0f */
[----:B------:R-:W-:Y:S01]  /*2ac0*/  IMAD.X R15, RZ, RZ, RZ, P3 ;  /* 0x000000ffff0f7224 */ /* 0x000fe200018e06ff */
[----:B------:R-:W-:Y:S01]  /*2ad0*/  LEA R12, P1, R14, UR10, 0x1 ;  /* 0x0000000a0e0c7c11 */ /* 0x000fe2000f8208ff */
[----:B------:R0:W2:Y:S01]  /*2ae0*/  LDG.E.U16.CONSTANT R20, desc[UR6][R10.64] ;  /* 0x000000060a147981 */ /* 0x0000a2000c1e9500 */
[----:B------:R-:W-:-:S02]  /*2af0*/  IADD3 R8, P2, PT, R2, R13, RZ ;  /* 0x0000000d02087210 */ /* 0x000fc40007f5e0ff */
[----:B------:R-:W-:Y:S01]  /*2b00*/  LEA.HI.X R13, R14, UR11, R15, 0x1, P1 ;  /* 0x0000000b0e0d7c11 */ /* 0x000fe200088f0c0f */
[----:B------:R-:W3:Y:S01]  /*2b10*/  LDG.E.U16.CONSTANT R16, desc[UR6][R16.64] ;  /* 0x0000000610107981 */ /* 0x000ee2000c1e9500 */
[----:B------:R-:W-:Y:S02]  /*2b20*/  IADD3.X R15, PT, PT, RZ, RZ, RZ, P2, !PT ;  /* 0x000000ffff0f7210 */ /* 0x000fe400017fe4ff */
[C---:B------:R-:W-:Y:S01]  /*2b30*/  LEA R18, P1, R8.reuse, UR10, 0x1 ;  /* 0x0000000a08127c11 */ /* 0x040fe2000f8208ff */
[----:B------:R-:W4:Y:S03]  /*2b40*/  LDG.E.U16.CONSTANT R12, desc[UR6][R12.64] ;  /* 0x000000060c0c7981 */ /* 0x000f26000c1e9500 */
[----:B------:R-:W-:-:S05]  /*2b50*/  LEA.HI.X R19, R8, UR11, R15, 0x1, P1 ;  /* 0x0000000b08137c11 */ /* 0x000fca00088f0c0f */
[----:B------:R-:W5:Y:S01]  /*2b60*/  LDG.E.U16.CONSTANT R18, desc[UR6][R18.64] ;  /* 0x0000000612127981 */ /* 0x000f62000c1e9500 */
[----:B------:R-:W1:Y:S01]  /*2b70*/  S2UR UR5, SR_CgaCtaId ;  /* 0x00000000000579c3 */ /* 0x000e620000008800 */
[----:B------:R-:W-:Y:S02]  /*2b80*/  UMOV UR4, 0x400 ;  /* 0x0000040000047882 */ /* 0x000fe40000000000 */
[----:B------:R-:W-:-:S04]  /*2b90*/  UIADD3 UR4, UPT, UPT, UR4, 0x10, URZ ;  /* 0x0000001004047890 */ /* 0x000fc8000fffe0ff */
[----:B-1----:R-:W-:-:S06]  /*2ba0*/  ULEA UR4, UR5, UR4, 0x18 ;  /* 0x0000000405047291 */ /* 0x002fcc000f8ec0ff */
[----:B------:R-:W-:-:S05]  /*2bb0*/  LEA R8, R9, UR4, 0x2 ;  /* 0x0000000409087c11 */ /* 0x000fca000f8e10ff */
[----:B0-----:R-:W0:Y:S04]  /*2bc0*/  LDS.64 R10, [R8] ;  /* 0x00000000080a7984 */ /* 0x001e280000000a00 */
[----:B------:R-:W1:Y:S01]  /*2bd0*/  LDS.64 R14, [R8+0x8] ;  /* 0x00000800080e7984 */ /* 0x000e620000000a00 */
[----:B------:R-:W-:Y:S02]  /*2be0*/  VIADD R9, R9, 0x4 ;  /* 0x0000000409097836 */ /* 0x000fe40000000000 */
[----:B--2---:R-:W-:Y:S02]  /*2bf0*/  HADD2.F32 R20, -RZ, R20.H0_H0 ;  /* 0x20000014ff147230 */ /* 0x004fe40000004100 */
[----:B---3--:R-:W-:-:S03]  /*2c00*/  HADD2.F32 R17, -RZ, R16.H0_H0 ;  /* 0x20000010ff117230 */ /* 0x008fc60000004100 */
[----:B0-----:R-:W-:Y:S01]  /*2c10*/  FFMA R10, R10, R20, R23 ;  /* 0x000000140a0a7223 */ /* 0x001fe20000000017 */
[----:B----4-:R-:W-:-:S03]  /*2c20*/  HADD2.F32 R12, -RZ, R12.H0_H0 ;  /* 0x2000000cff0c7230 */ /* 0x010fc60000004100 */
[----:B------:R-:W-:-:S04]  /*2c30*/  FFMA R11, R17, R11, R10 ;  /* 0x0000000b110b7223 */ /* 0x000fc8000000000a */
[----:B-1----:R-:W-:Y:S01]  /*2c40*/  FFMA R12, R14, R12, R11 ;  /* 0x0000000c0e0c7223 */ /* 0x002fe2000000000b */
[----:B-----5:R-:W-:-:S05]  /*2c50*/  HADD2.F32 R23, -RZ, R18.H0_H0 ;  /* 0x20000012ff177230 */ /* 0x020fca0000004100 */
[----:B------:R-:W-:-:S07]  /*2c60*/  FFMA R23, R23, R15, R12 ;  /* 0x0000000f17177223 */ /* 0x000fce000000000c */
.L_x_95:
[----:B-1----:R-:W-:Y:S05]  /*2c70*/  BSYNC.RECONVERGENT B1 ;  /* 0x0000000000017941 */ /* 0x002fea0003800200 */
.L_x_94:
[----:B------:R-:W-:Y:S05]  /*2c80*/  @!P0 BRA `(.L_x_93) ;  /* 0x0000000000c08947 */ /* 0x000fea0003800000 */
[----:B------:R-:W-:Y:S01]  /*2c90*/  ISETP.NE.AND P0, PT, R6, 0x1, PT ;  /* 0x000000010600780c */ /* 0x000fe20003f05270 */
[----:B------:R-:W-:-:S12]  /*2ca0*/  BSSY.RECONVERGENT B1, `(.L_x_96) ;  /* 0x000001b000017945 */ /* 0x000fd80003800200 */
[----:B------:R-:W-:Y:S05]  /*2cb0*/  @!P0 BRA `(.L_x_97) ;  /* 0x0000000000648947 */ /* 0x000fea0003800000 */
[----:B------:R-:W0:Y:S01]  /*2cc0*/  LDCU UR4, c[0x0][0x3b8] ;  /* 0x00007700ff0477ac */ /* 0x000e220008000800 */
[----:B------:R-:W1:Y:S01]  /*2cd0*/  LDCU.64 UR10, c[0x0][0x398] ;  /* 0x00007300ff0a77ac */ /* 0x000e620008000a00 */
[----:B0-----:R-:W-:-:S05]  /*2ce0*/  IMAD R11, R9, UR4, R0 ;  /* 0x00000004090b7c24 */ /* 0x001fca000f8e0200 */
[----:B------:R-:W-:Y:S02]  /*2cf0*/  IADD3 R8, P0, PT, R2, R11, RZ ;  /* 0x0000000b02087210 */ /* 0x000fe40007f1e0ff */
[----:B------:R-:W-:-:S03]  /*2d00*/  IADD3 R13, PT, PT, R11, UR4, RZ ;  /* 0x000000040b0d7c10 */ /* 0x000fc6000fffe0ff */
[----:B------:R-:W-:Y:S01]  /*2d10*/  IMAD.X R11, RZ, RZ, RZ, P0 ;  /* 0x000000ffff0b7224 */ /* 0x000fe200000e06ff */
[----:B-1----:R-:W-:Y:S02]  /*2d20*/  LEA R10, P0, R8, UR10, 0x1 ;  /* 0x0000000a080a7c11 */ /* 0x002fe4000f8008ff */
[----:B------:R-:W-:Y:S02]  /*2d30*/  IADD3 R13, P1, PT, R2, R13, RZ ;  /* 0x0000000d020d7210 */ /* 0x000fe40007f3e0ff */
[----:B------:R-:W-:Y:S02]  /*2d40*/  LEA.HI.X R11, R8, UR11, R11, 0x1, P0 ;  /* 0x0000000b080b7c11 */ /* 0x000fe400080f0c0b */
[----:B------:R-:W-:Y:S02]  /*2d50*/  IADD3.X R8, PT, PT, RZ, RZ, RZ, P1, !PT ;  /* 0x000000ffff087210 */ /* 0x000fe40000ffe4ff */
[C---:B------:R-:W-:Y:S01]  /*2d60*/  LEA R14, P0, R13.reuse, UR10, 0x1 ;  /* 0x0000000a0d0e7c11 */ /* 0x040fe2000f8008ff */
[----:B------:R-:W2:Y:S03]  /*2d70*/  LDG.E.U16.CONSTANT R10, desc[UR6][R10.64] ;  /* 0x000000060a0a7981 */ /* 0x000ea6000c1e9500 */
[----:B------:R-:W-:-:S05]  /*2d80*/  LEA.HI.X R15, R13, UR11, R8, 0x1, P0 ;  /* 0x0000000b0d0f7c11 */ /* 0x000fca00080f0c08 */
[----:B------:R-:W3:Y:S01]  /*2d90*/  LDG.E.U16.CONSTANT R14, desc[UR6][R14.64] ;  /* 0x000000060e0e7981 */ /* 0x000ee2000c1e9500 */
[----:B------:R-:W0:Y:S01]  /*2da0*/  S2UR UR5, SR_CgaCtaId ;  /* 0x00000000000579c3 */ /* 0x000e220000008800 */
[----:B------:R-:W-:Y:S02]  /*2db0*/  UMOV UR4, 0x400 ;  /* 0x0000040000047882 */ /* 0x000fe40000000000 */
[----:B------:R-:W-:-:S04]  /*2dc0*/  UIADD3 UR4, UPT, UPT, UR4, 0x10, URZ ;  /* 0x0000001004047890 */ /* 0x000fc8000fffe0ff */
[----:B0-----:R-:W-:-:S06]  /*2dd0*/  ULEA UR4, UR5, UR4, 0x18 ;  /* 0x0000000405047291 */ /* 0x001fcc000f8ec0ff */
[----:B------:R-:W-:-:S06]  /*2de0*/  LEA R12, R9, UR4, 0x2 ;  /* 0x00000004090c7c11 */ /* 0x000fcc000f8e10ff */
[----:B------:R-:W0:Y:S01]  /*2df0*/  LDS.64 R12, [R12] ;  /* 0x000000000c0c7984 */ /* 0x000e220000000a00 */
[----:B------:R-:W-:Y:S02]  /*2e00*/  VIADD R9, R9, 0x2 ;  /* 0x0000000209097836 */ /* 0x000fe40000000000 */
[----:B--2---:R-:W-:-:S05]  /*2e10*/  HADD2.F32 R8, -RZ, R10.H0_H0 ;  /* 0x2000000aff087230 */ /* 0x004fca0000004100 */
[----:B0-----:R-:W-:Y:S01]  /*2e20*/  FFMA R8, R12, R8, R23 ;  /* 0x000000080c087223 */ /* 0x001fe20000000017 */
[----:B---3--:R-:W-:-:S05]  /*2e30*/  HADD2.F32 R17, -RZ, R14.H0_H0 ;  /* 0x2000000eff117230 */ /* 0x008fca0000004100 */
[----:B------:R-:W-:-:S07]  /*2e40*/  FFMA R23, R17, R13, R8 ;  /* 0x0000000d11177223 */ /* 0x000fce0000000008 */
.L_x_97:
[----:B------:R-:W-:Y:S05]  /*2e50*/  BSYNC.RECONVERGENT B1 ;  /* 0x0000000000017941 */ /* 0x000fea0003800200 */
.L_x_96:
[----:B------:R-:W0:Y:S02]  /*2e60*/  LDCU UR4, c[0x0][0x3b4] ;  /* 0x00007680ff0477ac */ /* 0x000e240008000800 */
[----:B0-----:R-:W-:-:S09]  /*2e70*/  ULOP3.LUT UP0, URZ, UR4, 0x1, URZ, 0xc0, !UPT ;  /* 0x0000000104ff7892 */ /* 0x001fd2000f80c0ff */
[----:B------:R-:W-:Y:S05]  /*2e80*/  BRA.U !UP0, `(.L_x_93) ;  /* 0x0000000108407547 */ /* 0x000fea000b800000 */
[----:B------:R-:W0:Y:S01]  /*2e90*/  LDCU UR4, c[0x0][0x3b8] ;  /* 0x00007700ff0477ac */ /* 0x000e220008000800 */
[----:B------:R-:W1:Y:S01]  /*2ea0*/  LDCU.64 UR10, c[0x0][0x398] ;  /* 0x00007300ff0a77ac */ /* 0x000e620008000a00 */
[----:B0-----:R-:W-:-:S05]  /*2eb0*/  IMAD R11, R9, UR4, R0 ;  /* 0x00000004090b7c24 */ /* 0x001fca000f8e0200 */
[----:B------:R-:W-:-:S04]  /*2ec0*/  IADD3 R11, P0, PT, R2, R11, RZ ;  /* 0x0000000b020b7210 */ /* 0x000fc80007f1e0ff */
[----:B------:R-:W-:Y:S02]  /*2ed0*/  IADD3.X R8, PT, PT, RZ, RZ, RZ, P0, !PT ;  /* 0x000000ffff087210 */ /* 0x000fe400007fe4ff */
[----:B-1----:R-:W-:-:S04]  /*2ee0*/  LEA R10, P0, R11, UR10, 0x1 ;  /* 0x0000000a0b0a7c11 */ /* 0x002fc8000f8008ff */
[----:B------:R-:W-:-:S05]  /*2ef0*/  LEA.HI.X R11, R11, UR11, R8, 0x1, P0 ;  /* 0x0000000b0b0b7c11 */ /* 0x000fca00080f0c08 */
[----:B------:R-:W2:Y:S01]  /*2f00*/  LDG.E.U16.CONSTANT R10, desc[UR6][R10.64] ;  /* 0x000000060a0a7981 */ /* 0x000ea2000c1e9500 */
[----:B------:R-:W0:Y:S01]  /*2f10*/  S2UR UR5, SR_CgaCtaId ;  /* 0x00000000000579c3 */ /* 0x000e220000008800 */
[----:B------:R-:W-:Y:S02]  /*2f20*/  UMOV UR4, 0x400 ;  /* 0x0000040000047882 */ /* 0x000fe40000000000 */
[----:B------:R-:W-:-:S04]  /*2f30*/  UIADD3 UR4, UPT, UPT, UR4, 0x10, URZ ;  /* 0x0000001004047890 */ /* 0x000fc8000fffe0ff */
[----:B0-----:R-:W-:-:S06]  /*2f40*/  ULEA UR4, UR5, UR4, 0x18 ;  /* 0x0000000405047291 */ /* 0x001fcc000f8ec0ff */
[----:B------:R-:W-:-:S06]  /*2f50*/  LEA R8, R9, UR4, 0x2 ;  /* 0x0000000409087c11 */ /* 0x000fcc000f8e10ff */
[----:B------:R-:W0:Y:S01]  /*2f60*/  LDS R8, [R8] ;  /* 0x0000000008087984 */ /* 0x000e220000000800 */
[----:B--2---:R-:W-:-:S05]  /*2f70*/  HADD2.F32 R9, -RZ, R10.H0_H0 ;  /* 0x2000000aff097230 */ /* 0x004fca0000004100 */
[----:B0-----:R-:W-:-:S07]  /*2f80*/  FFMA R23, R8, R9, R23 ;  /* 0x0000000908177223 */ /* 0x001fce0000000017 */
.L_x_93:
[----:B-1----:R-:W-:Y:S05]  /*2f90*/  BSYNC.RECONVERGENT B0 ;  /* 0x0000000000007941 */ /* 0x002fea0003800200 */
.L_x_92:
[----:B------:R-:W0:Y:S01]  /*2fa0*/  LDCU.64 UR10, c[0x0][0x380] ;  /* 0x00007000ff0a77ac */ /* 0x000e220008000a00 */
[----:B------:R-:W-:Y:S02]  /*2fb0*/  IADD3 R9, P0, PT, R0, R3, RZ ;  /* 0x0000000300097210 */ /* 0x000fe40007f1e0ff */
[----:B------:R-:W-:Y:S01]  /*2fc0*/  F2FP.F16.F32.PACK_AB R23, RZ, R23 ;  /* 0x00000017ff17723e */ /* 0x000fe200000000ff */
[----:B------:R-:W1:Y:S02]  /*2fd0*/  LDCU UR4, c[0x0][0x360] ;  /* 0x00006c00ff0477ac */ /* 0x000e640008000800 */
[----:B------:R-:W-:Y:S01]  /*2fe0*/  IMAD.X R10, RZ, RZ, R4, P0 ;  /* 0x000000ffff0a7224 */ /* 0x000fe200000e0604 */
[----:B------:R-:W2:Y:S01]  /*2ff0*/  LDCU UR5, c[0x0][0x3b8] ;  /* 0x00007700ff0577ac */ /* 0x000ea20008000800 */
[----:B0-----:R-:W-:-:S04]  /*3000*/  LEA R8, P0, R9, UR10, 0x1 ;  /* 0x0000000a09087c11 */ /* 0x001fc8000f8008ff */
[----:B------:R-:W-:Y:S02]  /*3010*/  LEA.HI.X R9, R9, UR11, R10, 0x1, P0 ;  /* 0x0000000b09097c11 */ /* 0x000fe400080f0c0a */
[----:B-1----:R-:W-:-:S03]  /*3020*/  IADD3 R0, PT, PT, R0, UR4, RZ ;  /* 0x0000000400007c10 */ /* 0x002fc6000fffe0ff */
[----:B------:R3:W-:Y:S01]  /*3030*/  STG.E.U16 desc[UR6][R8.64], R23 ;  /* 0x0000001708007986 */ /* 0x0007e2000c101506 */
[----:B--2---:R-:W-:-:S13]  /*3040*/  ISETP.GE.U32.AND P0, PT, R0, UR5, PT ;  /* 0x0000000500007c0c */ /* 0x004fda000bf06070 */
[----:B---3--:R-:W-:Y:S05]  /*3050*/  @!P0 BRA `(.L_x_98) ;  /* 0xfffffff000c08947 */ /* 0x008fea000383ffff */
[----:B------:R-:W-:Y:S05]  /*3060*/  EXIT ;  /* 0x000000000000794d */ /* 0x000fea0003800000 */
        .weak           $__internal_1_$__cuda_sm20_rcp_rn_f32_slowpath
        .type           $__internal_1_$__cuda_sm20_rcp_rn_f32_slowpath,@function
        .size           $__internal_1_$__cuda_sm20_rcp_rn_f32_slowpath,(.L_x_157 - $__internal_1_$__cuda_sm20_rcp_rn_f32_slowpath)
$__internal_1_$__cuda_sm20_rcp_rn_f32_slowpath:
[----:B------:R-:W-:-:S05]  /*3070*/  IMAD.SHL.U32 R7, R5, 0x2, RZ ;  /* 0x0000000205077824 */ /* 0x000fca00078e00ff */
[----:B------:R-:W-:-:S04]  /*3080*/  SHF.R.U32.HI R7, RZ, 0x18, R7 ;  /* 0x00000018ff077819 */ /* 0x000fc80000011607 */
[----:B------:R-:W-:-:S13]  /*3090*/  ISETP.NE.U32.AND P0, PT, R7, RZ, PT ;  /* 0x000000ff0700720c */ /* 0x000fda0003f05070 */
[----:B------:R-:W-:Y:S05]  /*30a0*/  @P0 BRA `(.L_x_99) ;  /* 0x00000000002c0947 */ /* 0x000fea0003800000 */
[----:B------:R-:W-:-:S04]  /*30b0*/  SHF.L.U32 R7, R5, 0x1, RZ ;  /* 0x0000000105077819 */ /* 0x000fc800000006ff */
[----:B------:R-:W-:-:S13]  /*30c0*/  ISETP.NE.AND P0, PT, R7, RZ, PT ;  /* 0x000000ff0700720c */ /* 0x000fda0003f05270 */
[----:B------:R2:W3:Y:S01]  /*30d0*/  @!P0 MUFU.RCP R7, R5 ;  /* 0x0000000500078308 */ /* 0x0004e20000001000 */
[----:B------:R-:W-:Y:S05]  /*30e0*/  @!P0 BRA `(.L_x_100) ;  /* 0x0000000000a48947 */ /* 0x000fea0003800000 */
[----:B------:R-:W-:-:S04]  /*30f0*/  FFMA R9, R5, 1.84467440737095516160e+19, RZ ;  /* 0x5f80000005097823 */ /* 0x000fc800000000ff */
[----:B------:R-:W2:Y:S02]  /*3100*/  MUFU.RCP R10, R9 ;  /* 0x00000009000a7308 */ /* 0x000ea40000001000 */
[----:B--2---:R-:W-:-:S04]  /*3110*/  FFMA R5, R9, R10, -1 ;  /* 0xbf80000009057423 */ /* 0x004fc8000000000a */
[----:B------:R-:W-:-:S04]  /*3120*/  FADD.FTZ R5, -R5, -RZ ;  /* 0x800000ff05057221 */ /* 0x000fc80000010100 */
[----:B------:R-:W-:-:S04]  /*3130*/  FFMA R5, R10, R5, R10 ;  /* 0x000000050a057223 */ /* 0x000fc8000000000a */
[----:B---3--:R-:W-:Y:S01]  /*3140*/  FFMA R7, R5, 1.84467440737095516160e+19, RZ ;  /* 0x5f80000005077823 */ /* 0x008fe200000000ff */
[----:B------:R-:W-:Y:S06]  /*3150*/  BRA `(.L_x_100) ;  /* 0x0000000000887947 */ /* 0x000fec0003800000 */
.L_x_99:
[----:B------:R-:W-:-:S05]  /*3160*/  VIADD R9, R7, 0xffffff03 ;  /* 0xffffff0307097836 */ /* 0x000fca0000000000 */
[----:B------:R-:W-:-:S13]  /*3170*/  ISETP.GT.U32.AND P0, PT, R9, 0x1, PT ;  /* 0x000000010900780c */ /* 0x000fda0003f04070 */
[----:B------:R-:W-:Y:S05]  /*3180*/  @P0 BRA `(.L_x_101) ;  /* 0x0000000000780947 */ /* 0x000fea0003800000 */
[----:B------:R-:W-:Y:S01]  /*3190*/  LOP3.LUT R10, R5, 0x7fffff, RZ, 0xc0, !PT ;  /* 0x007fffff050a7812 */ /* 0x000fe200078ec0ff */
[----:B------:R-:W-:Y:S02]  /*31a0*/  HFMA2 R14, -RZ, RZ, 0, 1.78813934326171875e-07 ;  /* 0x00000003ff0e7431 */ /* 0x000fe400000001ff */
[----:B------:R-:W-:Y:S01]  /*31b0*/  VIADD R7, R7, 0xffffff04 ;  /* 0xffffff0407077836 */ /* 0x000fe20000000000 */
[----:B------:R-:W-:-:S04]  /*31c0*/  LOP3.LUT R10, R10, 0x3f800000, RZ, 0xfc, !PT ;  /* 0x3f8000000a0a7812 */ /* 0x000fc800078efcff */
[----:B------:R-:W0:Y:S01]  /*31d0*/  MUFU.RCP R11, R10 ;  /* 0x0000000a000b7308 */ /* 0x000e220000001000 */
[----:B------:R-:W-:Y:S01]  /*31e0*/  SHF.L.U32 R15, R14, R9, RZ ;  /* 0x000000090e0f7219 */ /* 0x000fe200000006ff */
        /* <DEDUP_REMOVED lines=11> */
[--C-:B------:R-:W-:Y:S02]  /*32a0*/  LOP3.LUT P1, RZ, R11, R9, R12.reuse, 0xf8, !PT ;  /* 0x000000090bff7212 */ /* 0x100fe4000782f80c */
[C---:B------:R-:W-:Y:S02]  /*32b0*/  LOP3.LUT P0, RZ, R10.reuse, 0x1, RZ, 0xc0, !PT ;  /* 0x000000010aff7812 */ /* 0x040fe4000780c0ff */
[----:B------:R-:W-:Y:S02]  /*32c0*/  LOP3.LUT P2, RZ, R10, 0x2, RZ, 0xc0, !PT ;  /* 0x000000020aff7812 */ /* 0x000fe4000784c0ff */
[----:B------:R-:W-:Y:S02]  /*32d0*/  SHF.R.U32.HI R12, RZ, R7, R12 ;  /* 0x00000007ff0c7219 */ /* 0x000fe4000001160c */
[----:B------:R-:W-:Y:S02]  /*32e0*/  PLOP3.LUT P0, PT, P0, P1, P2, 0xe0, 0x0 ;  /* 0x000000000000781c */ /* 0x000fe40000703c20 */
[----:B------:R-:W-:-:S02]  /*32f0*/  LOP3.LUT P1, RZ, R5, 0x7fffff, RZ, 0xc0, !PT ;  /* 0x007fffff05ff7812 */ /* 0x000fc4000782c0ff */
[----:B------:R-:W-:-:S04]  /*3300*/  SEL R9, RZ, 0x1, !P0 ;  /* 0x00000001ff097807 */ /* 0x000fc80004000000 */
[----:B------:R-:W-:-:S04]  /*3310*/  IADD3 R9, PT, PT, -R9, RZ, RZ ;  /* 0x000000ff09097210 */ /* 0x000fc80007ffe1ff */
[----:B------:R-:W-:-:S13]  /*3320*/  ISETP.GE.AND P0, PT, R9, RZ, PT ;  /* 0x000000ff0900720c */ /* 0x000fda0003f06270 */
[----:B------:R-:W-:-:S05]  /*3330*/  @!P0 IADD3 R12, PT, PT, R12, 0x1, RZ ;  /* 0x000000010c0c8810 */ /* 0x000fca0007ffe0ff */
[----:B------:R-:W-:-:S05]  /*3340*/  @!P1 IMAD.SHL.U32 R12, R12, 0x2, RZ ;  /* 0x000000020c0c9824 */ /* 0x000fca00078e00ff */
[----:B------:R-:W-:Y:S01]  /*3350*/  LOP3.LUT R7, R12, 0x80000000, R5, 0xf8, !PT ;  /* 0x800000000c077812 */ /* 0x000fe200078ef805 */
[----:B------:R-:W-:Y:S06]  /*3360*/  BRA `(.L_x_100) ;  /* 0x0000000000047947 */ /* 0x000fec0003800000 */
.L_x_101:
[----:B------:R0:W1:Y:S02]  /*3370*/  MUFU.RCP R7, R5 ;  /* 0x0000000500077308 */ /* 0x0000640000001000 */
.L_x_100:
[----:B------:R-:W-:-:S04]  /*3380*/  MOV R9, 0x0 ;  /* 0x0000000000097802 */ /* 0x000fc80000000f00 */
[----:B0123--:R-:W-:Y:S05]  /*3390*/  RET.REL.NODEC R8 `(steel_attention_forward_fp16_kernel) ;  /* 0xffffffcc08187950 */ /* 0x00ffea0003c3ffff */
.L_x_102:
        /* <DEDUP_REMOVED lines=14> */
.L_x_157:


//--------------------- .text.steel_attention_forward_kernel --------------------------
	.section	.text.steel_attention_forward_kernel,"ax",@progbits
	.align	128
        .global         steel_attention_forward_kernel
        .type           steel_attention_forward_kernel,@function
        .size           steel_attention_forward_kernel,(.L_x_158 - steel_attention_forward_kernel)
        .other          steel_attention_forward_kernel,@"STO_CUDA_ENTRY STV_DEFAULT"
steel_attention_forward_kernel:
.text.steel_attention_forward_kernel:
[----:B------:R-:W-:Y:S08]  /*0000*/  LDC R1, c[0x0][0x37c] ;  /* 0x0000df00ff017b82 */ /* 0x000ff00000000800 */
[----:B------:R-:W0:Y:S08]  /*0010*/  LDC.64 R10, c[0x0][0x3b0] ;  /* 0x0000ec00ff0a7b82 */ /* 0x000e300000000a00 */
[----:B------:R-:W1:Y:S08]  /*0020*/  S2UR UR4, SR_CTAID.Z ;  /* 0x00000000000479c3 */ /* 0x000e700000002700 */
[----:B------:R-:W2:Y:S01]  /*0030*/  S2UR UR8, SR_CTAID.Y ;  /* 0x00000000000879c3 */ /* 0x000ea20000002600 */
[----:B0-----:R-:W0:Y:S01]  /*0040*/  I2F.U32.RP R0, R10 ;  /* 0x0000000a00007306 */ /* 0x001e220000209000 */
[----:B------:R-:W-:-:S07]  /*0050*/  ISETP.NE.U32.AND P2, PT, R10, RZ, PT ;  /* 0x000000ff0a00720c */ /* 0x000fce0003f45070 */
[----:B0-----:R-:W0:Y:S02]  /*0060*/  MUFU.RCP R0, R0 ;  /* 0x0000000000007308 */ /* 0x001e240000001000 */
[----:B0-----:R-:W-:Y:S01]  /*0070*/  VIADD R2, R0, 0xffffffe ;  /* 0x0ffffffe00027836 */ /* 0x001fe20000000000 */
[----:B------:R-:W-:-:S05]  /*0080*/  LOP3.LUT R0, RZ, R10, RZ, 0x33, !PT ;  /* 0x0000000aff007212 */ /* 0x000fca00078e33ff */
[----:B------:R0:W3:Y:S02]  /*0090*/  F2I.FTZ.U32.TRUNC.NTZ R3, R2 ;  /* 0x0000000200037305 */ /* 0x0000e4000021f000 */
[----:B0-----:R-:W-:Y:S02]  /*00a0*/  IMAD.MOV.U32 R2, RZ, RZ, RZ ;  /* 0x000000ffff027224 */ /* 0x001fe400078e00ff */
[----:B---3--:R-:W-:-:S04]  /*00b0*/  IMAD.MOV R5, RZ, RZ, -R3 ;  /* 0x000000ffff057224 */ /* 0x008fc800078e0a03 */
[----:B------:R-:W-:-:S04]  /*00c0*/  IMAD R5, R5, R10, RZ ;  /* 0x0000000a05057224 */ /* 0x000fc800078e02ff */
[----:B------:R-:W-:-:S06]  /*00d0*/  IMAD.HI.U32 R3, R3, R5, R2 ;  /* 0x0000000503037227 */ /* 0x000fcc00078e0002 */
[----:B-1----:R-:W-:-:S04]  /*00e0*/  IMAD.HI.U32 R3, R3, UR4, RZ ;  /* 0x0000000403037c27 */ /* 0x002fc8000f8e00ff */
[----:B------:R-:W-:-:S04]  /*00f0*/  IMAD.MOV R5, RZ, RZ, -R3 ;  /* 0x000000ffff057224 */ /* 0x000fc800078e0a03 */
        /* <DEDUP_REMOVED lines=22> */
[----:B------:R-:W-:-:S05]  /*0260*/  IADD3 R2, P1, PT, R3, R0, RZ ;  /* 0x0000000003027210 */ /* 0x000fca0007f3e0ff */
[----:B------:R-:W-:-:S04]  /*0270*/  IMAD.X R3, RZ, RZ, RZ, P1 ;  /* 0x000000ffff037224 */ /* 0x000fc800008e06ff */
        /* <DEDUP_REMOVED lines=13> */
[----:B------:R-:W-:Y:S03]  /*0350*/  BSSY.RECONVERGENT B1, `(.L_x_107) ;  /* 0x000000f000017945 */ /* 0x000fe60003800200 */
[----:B------:R-:W-:Y:S01]  /*0360*/  IADD3 R5, PT, PT, R5, 0x10, RZ ;  /* 0x0000001005057810 */ /* 0x000fe20007ffe0ff */
[----:B---3--:R-:W-:-:S03]  /*0370*/  FMUL R15, RZ, UR4 ;  /* 0x00000004ff0f7c20 */ /* 0x008fc60008400000 */
[----:B-1----:R-:W-:Y:S01]  /*0380*/  LEA R5, R10, R5, 0x18 ;  /* 0x000000050a057211 */ /* 0x002fe200078ec0ff */
[----:B------:R-:W-:-:S07]  /*0390*/  IMAD.MOV.U32 R10, RZ, RZ, R22 ;  /* 0x000000ffff0a7224 */ /* 0x000fce00078e0016 */
.L_x_108:
[----:B------:R-:W-:-:S04]  /*03a0*/  IMAD R13, R6, R11, R10 ;  /* 0x0000000b060d7224 */ /* 0x000fc800078e020a */
[----:B--2---:R-:W-:-:S06]  /*03b0*/  IMAD.WIDE.U32 R12, R13, 0x4, R8 ;  /* 0x000000040d0c7825 */ /* 0x004fcc00078e0008 */
[----:B------:R-:W2:Y:S01]  /*03c0*/  LDG.E.CONSTANT R12, desc[UR6][R12.64] ;  /* 0x000000060c0c7981 */ /* 0x000ea2000c1e9900 */
[----:B------:R-:W-:Y:S02]  /*03d0*/  IMAD R14, R10, 0x4, R5 ;  /* 0x000000040a0e7824 */ /* 0x000fe400078e0205 */
[----:B0-----:R-:W-:Y:S01]  /*03e0*/  IMAD.IADD R10, R4, 0x1, R10 ;  /* 0x00000001040a7824 */ /* 0x001fe200078e020a */
[----:B--2---:R-:W-:-:S04]  /*03f0*/  FSETP.NEU.AND P0, PT, R12, RZ, PT ;  /* 0x000000ff0c00720b */ /* 0x004fc80003f0d000 */
[----:B------:R-:W-:Y:S02]  /*0400*/  FSEL R7, R15, -1.00000000000000000000e+09, P0 ;  /* 0xce6e6b280f077808 */ /* 0x000fe40000000000 */
[----:B------:R-:W-:-:S03]  /*0410*/  ISETP.GE.U32.AND P0, PT, R10, R11, PT ;  /* 0x0000000b0a00720c */ /* 0x000fc60003f06070 */
[----:B------:R1:W-:Y:S10]  /*0420*/  STS [R14], R7 ;  /* 0x000000070e007388 */ /* 0x0003f40000000800 */
[----:B-1----:R-:W-:Y:S05]  /*0430*/  @!P0 BRA `(.L_x_108) ;  /* 0xfffffffc00d88947 */ /* 0x002fea000383ffff */
[----:B------:R-:W-:Y:S05]  /*0440*/  BSYNC.RECONVERGENT B1 ;  /* 0x0000000000017941 */ /* 0x000fea0003800200 */
.L_x_107:
[----:B------:R-:W-:Y:S05]  /*0450*/  BRA `(.L_x_104) ;  /* 0x00000010006c7947 */ /* 0x000fea0003800000 */
.L_x_106:
[----:B------:R-:W1:Y:S01]  /*0460*/  S2R R9, SR_CgaCtaId ;  /* 0x0000000000097919 */ /* 0x000e620000008800 */
[----:B------:R-:W2:Y:S01]  /*0470*/  LDCU UR4, c[0x0][0x3a8] ;  /* 0x00007500ff0477ac */ /* 0x000ea20008000800 */
[----:B------:R-:W-:Y:S01]  /*0480*/  MOV R5, 0x400 ;  /* 0x0000040000057802 */ /* 0x000fe20000000f00 */
[----:B------:R-:W-:Y:S04]  /*0490*/  BSSY.RECONVERGENT B1, `(.L_x_109) ;  /* 0x000000a000017945 */ /* 0x000fe80003800200 */
[----:B------:R-:W-:Y:S02]  /*04a0*/  VIADD R6, R5, 0x10 ;  /* 0x0000001005067836 */ /* 0x000fe40000000000 */
[----:B------:R-:W-:Y:S02]  /*04b0*/  IMAD.MOV.U32 R5, RZ, RZ, R22 ;  /* 0x000000ffff057224 */ /* 0x000fe400078e0016 */
[----:B--2---:R-:W-:Y:S01]  /*04c0*/  FMUL R7, RZ, UR4 ;  /* 0x00000004ff077c20 */ /* 0x004fe20008400000 */
[----:B-1----:R-:W-:-:S07]  /*04d0*/  LEA R8, R9, R6, 0x18 ;  /* 0x0000000609087211 */ /* 0x002fce00078ec0ff */
.L_x_110:
[----:B------:R-:W-:Y:S02]  /*04e0*/  IMAD R6, R5, 0x4, R8 ;  /* 0x0000000405067824 */ /* 0x000fe400078e0208 */
[----:B0-----:R-:W-:-:S03]  /*04f0*/  IMAD.IADD R5, R4, 0x1, R5 ;  /* 0x0000000104057824 */ /* 0x001fc600078e0205 */
[----:B------:R1:W-:Y:S02]  /*0500*/  STS [R6], R7 ;  /* 0x0000000706007388 */ /* 0x0003e40000000800 */
[----:B------:R-:W-:-:S13]  /*0510*/  ISETP.GE.U32.AND P0, PT, R5, R11, PT ;  /* 0x0000000b0500720c */ /* 0x000fda0003f06070 */
[----:B-1----:R-:W-:Y:S05]  /*0520*/  @!P0 BRA `(.L_x_110) ;  /* 0xfffffffc00ec8947 */ /* 0x002fea000383ffff */
[----:B------:R-:W-:Y:S05]  /*0530*/  BSYNC.RECONVERGENT B1 ;  /* 0x0000000000017941 */ /* 0x000fea0003800200 */
.L_x_109:
[----:B------:R-:W-:Y:S05]  /*0540*/  BRA `(.L_x_104) ;  /* 0x0000001000307947 */ /* 0x000fea0003800000 */
.L_x_105:
[----:B------:R-:W1:Y:S01]  /*0550*/  LDCU.64 UR4, c[0x0][0x3a0] ;  /* 0x00007400ff0477ac */ /* 0x000e620008000a00 */
[----:B------:R-:W-:Y:S01]  /*0560*/  VIADD R7, R8, 0xffffffff ;  /* 0xffffffff08077836 */ /* 0x000fe20000000000 */
[----:B-1----:R-:W-:-:S04]  /*0570*/  UISETP.NE.U32.AND UP0, UPT, UR4, URZ, UPT ;  /* 0x000000ff0400728c */ /* 0x002fc8000bf05070 */
[----:B------:R-:W-:-:S09]  /*0580*/  UISETP.NE.AND.EX UP0, UPT, UR5, URZ, UPT, UP0 ;  /* 0x000000ff0500728c */ /* 0x000fd2000bf05300 */
[----:B------:R-:W-:Y:S05]  /*0590*/  BRA.U UP0, `(.L_x_111) ;  /* 0x0000000900087547 */ /* 0x000fea000b800000 */
[C---:B------:R-:W-:Y:S01]  /*05a0*/  LOP3.LUT R5, R8.reuse, 0x7, RZ, 0xc0, !PT ;  /* 0x0000000708057812 */ /* 0x040fe200078ec0ff */
[----:B------:R-:W-:Y:S01]  /*05b0*/  BSSY.RECONVERGENT B1, `(.L_x_112) ;  /* 0x000007f000017945 */ /* 0x000fe20003800200 */
[----:B------:R-:W-:Y:S02]  /*05c0*/  ISETP.GE.U32.AND P0, PT, R7, 0x7, PT ;  /* 0x000000070700780c */ /* 0x000fe40003f06070 */
[----:B------:R-:W-:Y:S02]  /*05d0*/  IADD3 R6, PT, PT, R5, -0x1, RZ ;  /* 0xffffffff05067810 */ /* 0x000fe40007ffe0ff */
[----:B------:R-:W-:Y:S02]  /*05e0*/  LOP3.LUT R7, R8, 0xfffffff8, RZ, 0xc0, !PT ;  /* 0xfffffff808077812 */ /* 0x000fe400078ec0ff */
[----:B------:R-:W-:Y:S02]  /*05f0*/  ISETP.GE.U32.AND P1, PT, R6, 0x3, PT ;  /* 0x000000030600780c */ /* 0x000fe40003f26070 */
[----:B------:R-:W-:Y:S01]  /*0600*/  LOP3.LUT R6, R8, 0x3, RZ, 0xc0, !PT ;  /* 0x0000000308067812 */ /* 0x000fe200078ec0ff */
[----:B------:R-:W-:-:S10]  /*0610*/  IMAD.MOV.U32 R8, RZ, RZ, R22 ;  /* 0x000000ffff087224 */ /* 0x000fd400078e0016 */
.L_x_117:
[----:B------:R-:W1:Y:S01]  /*0620*/  LDC R15, c[0x0][0x3b8] ;  /* 0x0000ee00ff0f7b82 */ /* 0x000e620000000800 */
[----:B------:R-:W-:Y:S02]  /*0630*/  IMAD.MOV.U32 R20, RZ, RZ, RZ ;  /* 0x000000ffff147224 */ /* 0x000fe400078e00ff */
[----:B------:R-:W-:Y:S02]  /*0640*/  IMAD.MOV.U32 R19, RZ, RZ, RZ ;  /* 0x000000ffff137224 */ /* 0x000fe400078e00ff */
[----:B-1----:R-:W-:-:S05]  /*0650*/  IMAD R9, R8, R15, RZ ;  /* 0x0000000f08097224 */ /* 0x002fca00078e02ff */
[----:B------:R-:W-:-:S05]  /*0660*/  IADD3 R9, P2, PT, R9, R0, RZ ;  /* 0x0000000009097210 */ /* 0x000fca0007f5e0ff */
[----:B------:R-:W-:Y:S01]  /*0670*/  IMAD.X R18, RZ, RZ, RZ, P2 ;  /* 0x000000ffff127224 */ /* 0x000fe200010e06ff */
[----:B------:R-:W-:Y:S07]  /*0680*/  @!P0 BRA `(.L_x_113) ;  /* 0x0000000000a08947 */ /* 0x000fee0003800000 */
[----:B------:R-:W-:Y:S02]  /*0690*/  IMAD.MOV.U32 R20, RZ, RZ, RZ ;  /* 0x000000ffff147224 */ /* 0x000fe400078e00ff */
[----:B------:R-:W-:-:S07]  /*06a0*/  IMAD.MOV.U32 R14, RZ, RZ, RZ ;  /* 0x000000ffff0e7224 */ /* 0x000fce00078e00ff */
.L_x_114:
        /* <DEDUP_REMOVED lines=12> */
[----:B------:R-:W2:Y:S04]  /*0770*/  LDG.E.CONSTANT R17, desc[UR6][R12.64] ;  /* 0x000000060c117981 */ /* 0x000ea8000c1e9900 */
[----:B------:R-:W3:Y:S04]  /*0780*/  LDG.E.CONSTANT R21, desc[UR6][R12.64+0x4] ;  /* 0x000004060c157981 */ /* 0x000ee8000c1e9900 */
[----:B------:R-:W4:Y:S04]  /*0790*/  LDG.E.CONSTANT R19, desc[UR6][R10.64+0x8] ;  /* 0x000008060a137981 */ /* 0x000f28000c1e9900 */
[----:B------:R-:W4:Y:S04]  /*07a0*/  LDG.E.CONSTANT R24, desc[UR6][R12.64+0x8] ;  /* 0x000008060c187981 */ /* 0x000f28000c1e9900 */
[----:B------:R-:W5:Y:S04]  /*07b0*/  LDG.E.CONSTANT R25, desc[UR6][R10.64+0x14] ;  /* 0x000014060a197981 */ /* 0x000f68000c1e9900 */
[----:B------:R-:W5:Y:S04]  /*07c0*/  LDG.E.CONSTANT R27, desc[UR6][R12.64+0x18] ;  /* 0x000018060c1b7981 */ /* 0x000f68000c1e9900 */
[----:B------:R-:W5:Y:S01]  /*07d0*/  LDG.E.CONSTANT R29, desc[UR6][R12.64+0x1c] ;  /* 0x00001c060c1d7981 */ /* 0x000f62000c1e9900 */
[----:B--2---:R-:W-:-:S03]  /*07e0*/  FFMA R20, R17, R16, R20 ;  /* 0x0000001011147223 */ /* 0x004fc60000000014 */
[----:B------:R-:W2:Y:S04]  /*07f0*/  LDG.E.CONSTANT R16, desc[UR6][R10.64+0xc] ;  /* 0x00000c060a107981 */ /* 0x000ea8000c1e9900 */
[----:B------:R-:W2:Y:S01]  /*0800*/  LDG.E.CONSTANT R17, desc[UR6][R12.64+0xc] ;  /* 0x00000c060c117981 */ /* 0x000ea2000c1e9900 */
[----:B---3--:R-:W-:-:S03]  /*0810*/  FFMA R23, R21, R23, R20 ;  /* 0x0000001715177223 */ /* 0x008fc60000000014 */
[----:B------:R-:W3:Y:S04]  /*0820*/  LDG.E.CONSTANT R21, desc[UR6][R10.64+0x10] ;  /* 0x000010060a157981 */ /* 0x000ee8000c1e9900 */
[----:B------:R-:W3:Y:S01]  /*0830*/  LDG.E.CONSTANT R20, desc[UR6][R12.64+0x10] ;  /* 0x000010060c147981 */ /* 0x000ee2000c1e9900 */
[----:B----4-:R-:W-:-:S03]  /*0840*/  FFMA R26, R24, R19, R23 ;  /* 0x00000013181a7223 */ /* 0x010fc60000000017 */
[----:B------:R-:W5:Y:S04]  /*0850*/  LDG.E.CONSTANT R24, desc[UR6][R12.64+0x14] ;  /* 0x000014060c187981 */ /* 0x000f68000c1e9900 */
[----:B------:R-:W4:Y:S04]  /*0860*/  LDG.E.CONSTANT R19, desc[UR6][R10.64+0x18] ;  /* 0x000018060a137981 */ /* 0x000f28000c1e9900 */
[----:B------:R-:W4:Y:S01]  /*0870*/  LDG.E.CONSTANT R23, desc[UR6][R10.64+0x1c] ;  /* 0x00001c060a177981 */ /* 0x000f22000c1e9900 */
[----:B------:R-:W-:-:S04]  /*0880*/  IADD3 R14, PT, PT, R14, 0x8, RZ ;  /* 0x000000080e0e7810 */ /* 0x000fc80007ffe0ff */
[----:B------:R-:W-:Y:S01]  /*0890*/  ISETP.NE.AND P2, PT, R14, R7, PT ;  /* 0x000000070e00720c */ /* 0x000fe20003f45270 */
[----:B--2---:R-:W-:-:S04]  /*08a0*/  FFMA R17, R17, R16, R26 ;  /* 0x0000001011117223 */ /* 0x004fc8000000001a */
[----:B---3--:R-:W-:-:S04]  /*08b0*/  FFMA R17, R20, R21, R17 ;  /* 0x0000001514117223 */ /* 0x008fc80000000011 */
[----:B-----5:R-:W-:-:S04]  /*08c0*/  FFMA R24, R24, R25, R17 ;  /* 0x0000001918187223 */ /* 0x020fc80000000011 */
[----:B----4-:R-:W-:-:S04]  /*08d0*/  FFMA R24, R27, R19, R24 ;  /* 0x000000131b187223 */ /* 0x010fc80000000018 */
[----:B------:R-:W-:Y:S01]  /*08e0*/  FFMA R20, R29, R23, R24 ;  /* 0x000000171d147223 */ /* 0x000fe20000000018 */
[----:B------:R-:W-:Y:S06]  /*08f0*/  @P2 BRA `(.L_x_114) ;  /* 0xfffffffc006c2947 */ /* 0x000fec000383ffff */
[----:B------:R-:W-:-:S07]  /*0900*/  IMAD.MOV.U32 R19, RZ, RZ, R7 ;  /* 0x000000ffff137224 */ /* 0x000fce00078e0007 */
.L_x_113:
        /* <DEDUP_REMOVED lines=21> */
[----:B------:R-:W5:Y:S01]  /*0a60*/  LDG.E.CONSTANT R25, desc[UR6][R10.64+0xc] ;  /* 0x00000c060a197981 */ /* 0x000f62000c1e9900 */
[----:B------:R-:W-:-:S02]  /*0a70*/  VIADD R19, R19, 0x4 ;  /* 0x0000000413137836 */ /* 0x000fc40000000000 */
[----:B--2---:R-:W-:-:S04]  /*0a80*/  FFMA R14, R17, R14, R20 ;  /* 0x0000000e110e7223 */ /* 0x004fc80000000014 */
[----:B---3--:R-:W-:-:S04]  /*0a90*/  FFMA R14, R21, R16, R14 ;  /* 0x00000010150e7223 */ /* 0x008fc8000000000e */
[----:B----4-:R-:W-:-:S04]  /*0aa0*/  FFMA R14, R23, R24, R14 ;  /* 0x00000018170e7223 */ /* 0x010fc8000000000e */
[----:B-----5:R-:W-:-:S07]  /*0ab0*/  FFMA R20, R25, R26, R14 ;  /* 0x0000001a19147223 */ /* 0x020fce000000000e */
.L_x_116:
[----:B------:R-:W-:Y:S05]  /*0ac0*/  @!P2 BRA `(.L_x_115) ;  /* 0x000000000080a947 */ /* 0x000fea0003800000 */
[----:B------:R-:W-:Y:S02]  /*0ad0*/  ISETP.NE.AND P3, PT, R6, 0x1, PT ;  /* 0x000000010600780c */ /* 0x000fe40003f65270 */
[----:B------:R-:W-:-:S11]  /*0ae0*/  LOP3.LUT P2, RZ, R15, 0x1, RZ, 0xc0, !PT ;  /* 0x000000010fff7812 */ /* 0x000fd6000784c0ff */
[----:B------:R-:W1:Y:S01]  /*0af0*/  @P3 LDC.64 R10, c[0x0][0x388] ;  /* 0x0000e200ff0a3b82 */ /* 0x000e620000000a00 */
[C---:B------:R-:W-:Y:S02]  /*0b00*/  @P3 IADD3 R21, P4, PT, R19.reuse, R2, RZ ;  /* 0x0000000213153210 */ /* 0x040fe40007f9e0ff */
[C---:B------:R-:W-:Y:S01]  /*0b10*/  @P3 IADD3 R23, P5, PT, R19.reuse, R9, RZ ;  /* 0x0000000913173210 */ /* 0x040fe20007fbe0ff */
[----:B------:R-:W-:Y:S02]  /*0b20*/  @P3 VIADD R19, R19, 0x2 ;  /* 0x0000000213133836 */ /* 0x000fe40000000000 */
[----:B------:R-:W-:Y:S02]  /*0b30*/  @P3 IMAD.X R24, RZ, RZ, R3, P4 ;  /* 0x000000ffff183224 */ /* 0x000fe400020e0603 */
[----:B------:R-:W2:Y:S08]  /*0b40*/  @P3 LDC.64 R12, c[0x0][0x390] ;  /* 0x0000e400ff0c3b82 */ /* 0x000eb00000000a00 */
[----:B------:R-:W3:Y:S08]  /*0b50*/  @P2 LDC.64 R14, c[0x0][0x388] ;  /* 0x0000e200ff0e2b82 */ /* 0x000ef00000000a00 */
[----:B------:R-:W4:Y:S01]  /*0b60*/  @P2 LDC.64 R16, c[0x0][0x390] ;  /* 0x0000e400ff102b82 */ /* 0x000f220000000a00 */
[----:B-1----:R-:W-:-:S04]  /*0b70*/  @P3 LEA R10, P4, R21, R10, 0x2 ;  /* 0x0000000a150a3211 */ /* 0x002fc800078810ff */
[----:B------:R-:W-:Y:S01]  /*0b80*/  @P3 LEA.HI.X R11, R21, R11, R24, 0x2, P4 ;  /* 0x0000000b150b3211 */ /* 0x000fe200020f1418 */
[----:B------:R-:W-:Y:S01]  /*0b90*/  @P3 IMAD.X R24, RZ, RZ, R18, P5 ;  /* 0x000000ffff183224 */ /* 0x000fe200028e0612 */
[----:B------:R-:W-:Y:S02]  /*0ba0*/  @P2 IADD3 R21, P4, PT, R19, R2, RZ ;  /* 0x0000000213152210 */ /* 0x000fe40007f9e0ff */
[----:B--2---:R-:W-:-:S04]  /*0bb0*/  @P3 LEA R12, P5, R23, R12, 0x2 ;  /* 0x0000000c170c3211 */ /* 0x004fc800078a10ff */
[----:B------:R-:W-:Y:S01]  /*0bc0*/  @P3 LEA.HI.X R13, R23, R13, R24, 0x2, P5 ;  /* 0x0000000d170d3211 */ /* 0x000fe200028f1418 */
[----:B------:R-:W-:Y:S01]  /*0bd0*/  @P2 IMAD.X R24, RZ, RZ, R3, P4 ;  /* 0x000000ffff182224 */ /* 0x000fe200020e0603 */
[----:B------:R-:W-:Y:S02]  /*0be0*/  @P2 IADD3 R9, P5, PT, R19, R9, RZ ;  /* 0x0000000913092210 */ /* 0x000fe40007fbe0ff */
[C---:B---3--:R-:W-:Y:S01]  /*0bf0*/  @P2 LEA R14, P4, R21.reuse, R14, 0x2 ;  /* 0x0000000e150e2211 */ /* 0x048fe200078810ff */
[----:B------:R-:W2:Y:S01]  /*0c00*/  @P3 LDG.E.CONSTANT R19, desc[UR6][R10.64] ;  /* 0x000000060a133981 */ /* 0x000ea2000c1e9900 */
[----:B------:R-:W-:Y:S02]  /*0c10*/  @P2 IADD3.X R18, PT, PT, RZ, R18, RZ, P5, !PT ;  /* 0x00000012ff122210 */ /* 0x000fe40002ffe4ff */
        /* <DEDUP_REMOVED lines=11> */
.L_x_115:
        /* <DEDUP_REMOVED lines=8> */
[----:B------:R-:W-:Y:S01]  /*0d50*/  LEA R9, R8, UR4, 0x2 ;  /* 0x0000000408097c11 */ /* 0x000fe2000f8e10ff */
[----:B0-----:R-:W-:-:S04]  /*0d60*/  IMAD.IADD R8, R4, 0x1, R8 ;  /* 0x0000000104087824 */ /* 0x001fc800078e0208 */
[----:B------:R1:W-:Y:S01]  /*0d70*/  STS [R9], R20 ;  /* 0x0000001409007388 */ /* 0x0003e20000000800 */
[----:B------:R-:W-:-:S13]  /*0d80*/  ISETP.GE.U32.AND P2, PT, R8, R11, PT ;  /* 0x0000000b0800720c */ /* 0x000fda0003f46070 */
[----:B-1----:R-:W-:Y:S05]  /*0d90*/  @!P2 BRA `(.L_x_117) ;  /* 0xfffffff80020a947 */ /* 0x002fea000383ffff */
[----:B------:R-:W-:Y:S05]  /*0da0*/  BSYNC.RECONVERGENT B1 ;  /* 0x0000000000017941 */ /* 0x000fea0003800200 */
.L_x_112:
[----:B------:R-:W-:Y:S05]  /*0db0*/  BRA `(.L_x_104) ;  /* 0x0000000800147947 */ /* 0x000fea0003800000 */
.L_x_111:
[C---:B------:R-:W-:Y:S02]  /*0dc0*/  LOP3.LUT R5, R8.reuse, 0x7, RZ, 0xc0, !PT ;  /* 0x0000000708057812 */ /* 0x040fe400078ec0ff */
[----:B------:R-:W-:Y:S02]  /*0dd0*/  ISETP.GE.U32.AND P0, PT, R7, 0x7, PT ;  /* 0x000000070700780c */ /* 0x000fe40003f06070 */
[C---:B------:R-:W-:Y:S01]  /*0de0*/  LOP3.LUT R7, R8.reuse, 0x3, RZ, 0xc0, !PT ;  /* 0x0000000308077812 */ /* 0x040fe200078ec0ff */
[----:B------:R-:W-:Y:S01]  /*0df0*/  VIADD R9, R5, 0xffffffff ;  /* 0xffffffff05097836 */ /* 0x000fe20000000000 */
[----:B------:R-:W-:-:S04]  /*0e00*/  LOP3.LUT R8, R8, 0xfffffff8, RZ, 0xc0, !PT ;  /* 0xfffffff808087812 */ /* 0x000fc800078ec0ff */
[----:B------:R-:W-:Y:S01]  /*0e10*/  ISETP.GE.U32.AND P1, PT, R9, 0x3, PT ;  /* 0x000000030900780c */ /* 0x000fe20003f26070 */
[----:B------:R-:W-:-:S12]  /*0e20*/  IMAD.MOV.U32 R9, RZ, RZ, R22 ;  /* 0x000000ffff097224 */ /* 0x000fd800078e0016 */
.L_x_122:
[----:B------:R-:W1:Y:S01]  /*0e30*/  LDC R14, c[0x0][0x3b8] ;  /* 0x0000ee00ff0e7b82 */ /* 0x000e620000000800 */
[----:B------:R-:W-:Y:S02]  /*0e40*/  IMAD.MOV.U32 R18, RZ, RZ, RZ ;  /* 0x000000ffff127224 */ /* 0x000fe400078e00ff */
[----:B------:R-:W-:Y:S02]  /*0e50*/  IMAD.MOV.U32 R21, RZ, RZ, RZ ;  /* 0x000000ffff157224 */ /* 0x000fe400078e00ff */
[----:B-1----:R-:W-:-:S05]  /*0e60*/  IMAD R11, R9, R14, RZ ;  /* 0x0000000e090b7224 */ /* 0x002fca00078e02ff */
[----:B------:R-:W-:-:S05]  /*0e70*/  IADD3 R20, P2, PT, R11, R0, RZ ;  /* 0x000000000b147210 */ /* 0x000fca0007f5e0ff */
[----:B------:R-:W-:Y:S01]  /*0e80*/  IMAD.X R19, RZ, RZ, RZ, P2 ;  /* 0x000000ffff137224 */ /* 0x000fe200010e06ff */
[----:B------:R-:W-:Y:S07]  /*0e90*/  @!P0 BRA `(.L_x_118) ;  /* 0x0000000000a08947 */ /* 0x000fee0003800000 */
[----:B------:R-:W-:Y:S02]  /*0ea0*/  HFMA2 R15, -RZ, RZ, 0, 0 ;  /* 0x00000000ff0f7431 */ /* 0x000fe400000001ff */
[----:B------:R-:W-:-:S07]  /*0eb0*/  IMAD.MOV.U32 R18, RZ, RZ, RZ ;  /* 0x000000ffff127224 */ /* 0x000fce00078e00ff */
.L_x_119:
        /* <DEDUP_REMOVED lines=20> */
[----:B------:R-:W2:Y:S01]  /*1000*/  LDG.E.CONSTANT R17, desc[UR6][R12.64+0xc] ;  /* 0x00000c060c117981 */ /* 0x000ea2000c1e9900 */
[----:B---3--:R-:W-:-:S03]  /*1010*/  FFMA R21, R21, R23, R16 ;  /* 0x0000001715157223 */ /* 0x008fc60000000010 */
[----:B------:R-:W2:Y:S04]  /*1020*/  LDG.E.CONSTANT R16, desc[UR6][R10.64+0xc] ;  /* 0x00000c060a107981 */ /* 0x000ea8000c1e9900 */
[----:B------:R-:W3:Y:S01]  /*1030*/  LDG.E.CONSTANT R18, desc[UR6][R10.64+0x18] ;  /* 0x000018060a127981 */ /* 0x000ee2000c1e9900 */
[----:B----4-:R-:W-:-:S03]  /*1040*/  FFMA R29, R24, R25, R21 ;  /* 0x00000019181d7223 */ /* 0x010fc60000000015 */
[----:B------:R-:W5:Y:S04]  /*1050*/  LDG.E.CONSTANT R24, desc[UR6][R10.64+0x10] ;  /* 0x000010060a187981 */ /* 0x000f68000c1e9900 */
[----:B------:R-:W4:Y:S04]  /*1060*/  LDG.E.CONSTANT R21, desc[UR6][R10.64+0x14] ;  /* 0x000014060a157981 */ /* 0x000f28000c1e9900 */
[----:B------:R-:W3:Y:S04]  /*1070*/  LDG.E.CONSTANT R25, desc[UR6][R12.64+0x18] ;  /* 0x000018060c197981 */ /* 0x000ee8000c1e9900 */
[----:B------:R-:W3:Y:S01]  /*1080*/  LDG.E.CONSTANT R23, desc[UR6][R10.64+0x1c] ;  /* 0x00001c060a177981 */ /* 0x000ee2000c1e9900 */
[----:B------:R-:W-:-:S05]  /*1090*/  VIADD R15, R15, 0x8 ;  /* 0x000000080f0f7836 */ /* 0x000fca0000000000 */
[----:B------:R-:W-:Y:S01]  /*10a0*/  ISETP.NE.AND P2, PT, R15, R8, PT ;  /* 0x000000080f00720c */ /* 0x000fe20003f45270 */
[----:B--2---:R-:W-:-:S04]  /*10b0*/  FFMA R17, R16, R17, R29 ;  /* 0x0000001110117223 */ /* 0x004fc8000000001d */
[----:B-----5:R-:W-:-:S04]  /*10c0*/  FFMA R24, R24, R27, R17 ;  /* 0x0000001b18187223 */ /* 0x020fc80000000011 */
[----:B----4-:R-:W-:-:S04]  /*10d0*/  FFMA R21, R21, R26, R24 ;  /* 0x0000001a15157223 */ /* 0x010fc80000000018 */
[----:B---3--:R-:W-:-:S04]  /*10e0*/  FFMA R18, R18, R25, R21 ;  /* 0x0000001912127223 */ /* 0x008fc80000000015 */
[----:B------:R-:W-:Y:S01]  /*10f0*/  FFMA R18, R23, R28, R18 ;  /* 0x0000001c17127223 */ /* 0x000fe20000000012 */
[----:B------:R-:W-:Y:S06]  /*1100*/  @P2 BRA `(.L_x_119) ;  /* 0xfffffffc006c2947 */ /* 0x000fec000383ffff */
[----:B------:R-:W-:-:S07]  /*1110*/  IMAD.MOV.U32 R21, RZ, RZ, R8 ;  /* 0x000000ffff157224 */ /* 0x000fce00078e0008 */
.L_x_118:
        /* <DEDUP_REMOVED lines=27> */
.L_x_121:
[----:B------:R-:W-:Y:S05]  /*12d0*/  @!P2 BRA `(.L_x_120) ;  /* 0x000000000080a947 */ /* 0x000fea0003800000 */
[----:B------:R-:W-:Y:S02]  /*12e0*/  ISETP.NE.AND P3, PT, R7, 0x1, PT ;  /* 0x000000010700780c */ /* 0x000fe40003f65270 */
[----:B------:R-:W-:-:S11]  /*12f0*/  LOP3.LUT P2, RZ, R14, 0x1, RZ, 0xc0, !PT ;  /* 0x000000010eff7812 */ /* 0x000fd6000784c0ff */
[----:B------:R-:W1:Y:S01]  /*1300*/  @P3 LDC.64 R12, c[0x0][0x388] ;  /* 0x0000e200ff0c3b82 */ /* 0x000e620000000a00 */
[----:B------:R-:W-:-:S05]  /*1310*/  @P3 IADD3 R23, P4, PT, R21, R2, RZ ;  /* 0x0000000215173210 */ /* 0x000fca0007f9e0ff */
[----:B------:R-:W-:Y:S02]  /*1320*/  @P3 IMAD.X R24, RZ, RZ, R3, P4 ;  /* 0x000000ffff183224 */ /* 0x000fe400020e0603 */
[----:B------:R-:W2:Y:S08]  /*1330*/  @P3 LDC.64 R16, c[0x0][0x390] ;  /* 0x0000e400ff103b82 */ /* 0x000eb00000000a00 */
[----:B------:R-:W3:Y:S08]  /*1340*/  @P2 LDC.64 R14, c[0x0][0x388] ;  /* 0x0000e200ff0e2b82 */ /* 0x000ef00000000a00 */
[----:B------:R-:W4:Y:S01]  /*1350*/  @P2 LDC.64 R10, c[0x0][0x390] ;  /* 0x0000e400ff0a2b82 */ /* 0x000f220000000a00 */
[----:B-1----:R-:W-:-:S04]  /*1360*/  @P3 LEA R12, P4, R23, R12, 0x2 ;  /* 0x0000000c170c3211 */ /* 0x002fc800078810ff */
[----:B------:R-:W-:Y:S02]  /*1370*/  @P3 LEA.HI.X R13, R23, R13, R24, 0x2, P4 ;  /* 0x0000000d170d3211 */ /* 0x000fe400020f1418 */
[C---:B------:R-:W-:Y:S02]  /*1380*/  @P3 IADD3 R24, P4, PT, R21.reuse, R20, RZ ;  /* 0x0000001415183210 */ /* 0x040fe40007f9e0ff */
[----:B------:R-:W-:Y:S02]  /*1390*/  @P3 IADD3 R21, PT, PT, R21, 0x2, RZ ;  /* 0x0000000215153810 */ /* 0x000fe40007ffe0ff */
[----:B--2---:R-:W-:Y:S01]  /*13a0*/  @P3 LEA R16, P5, R24, R16, 0x2 ;  /* 0x0000001018103211 */ /* 0x004fe200078a10ff */
[----:B------:R-:W-:Y:S01]  /*13b0*/  @P3 IMAD.X R25, RZ, RZ, R19, P4 ;  /* 0x000000ffff193224 */ /* 0x000fe200020e0613 */
[----:B------:R-:W-:-:S04]  /*13c0*/  @P2 IADD3 R23, P4, PT, R21, R2, RZ ;  /* 0x0000000215172210 */ /* 0x000fc80007f9e0ff */
[----:B------:R-:W-:Y:S01]  /*13d0*/  @P3 LEA.HI.X R17, R24, R17, R25, 0x2, P5 ;  /* 0x0000001118113211 */ /* 0x000fe200028f1419 */
[----:B------:R-:W-:Y:S01]  /*13e0*/  @P2 IMAD.X R24, RZ, RZ, R3, P4 ;  /* 0x000000ffff182224 */ /* 0x000fe200020e0603 */
[----:B------:R-:W-:Y:S02]  /*13f0*/  @P2 IADD3 R20, P5, PT, R21, R20, RZ ;  /* 0x0000001415142210 */ /* 0x000fe40007fbe0ff */
[C---:B---3--:R-:W-:Y:S01]  /*1400*/  @P2 LEA R14, P4, R23.reuse, R14, 0x2 ;  /* 0x0000000e170e2211 */ /* 0x048fe200078810ff */
[----:B------:R-:W2:Y:S02]  /*1410*/  @P3 LDG.E.CONSTANT R21, desc[UR6][R12.64] ;  /* 0x000000060c153981 */ /* 0x000ea4000c1e9900 */
[----:B------:R-:W-:Y:S01]  /*1420*/  @P2 IMAD.X R19, RZ, RZ, R19, P5 ;  /* 0x000000ffff132224 */ /* 0x000fe200028e0613 */
[----:B------:R-:W-:Y:S02]  /*1430*/  @P2 LEA.HI.X R15, R23, R15, R24, 0x2, P4 ;  /* 0x0000000f170f2211 */ /* 0x000fe400020f1418 */
[C---:B----4-:R-:W-:Y:S01]  /*1440*/  @P2 LEA R10, P4, R20.reuse, R10, 0x2 ;  /* 0x0000000a140a2211 */ /* 0x050fe200078810ff */
[----:B------:R-:W2:Y:S03]  /*1450*/  @P3 LDG.E.CONSTANT R23, desc[UR6][R16.64] ;  /* 0x0000000610173981 */ /* 0x000ea6000c1e9900 */
[----:B------:R-:W-:Y:S01]  /*1460*/  @P2 LEA.HI.X R11, R20, R11, R19, 0x2, P4 ;  /* 0x0000000b140b2211 */ /* 0x000fe200020f1413 */
[----:B------:R-:W3:Y:S04]  /*1470*/  @P2 LDG.E.CONSTANT R15, desc[UR6][R14.64] ;  /* 0x000000060e0f2981 */ /* 0x000ee8000c1e9900 */
[----:B------:R-:W4:Y:S04]  /*1480*/  @P3 LDG.E.CONSTANT R20, desc[UR6][R12.64+0x4] ;  /* 0x000004060c143981 */ /* 0x000f28000c1e9900 */
[----:B------:R-:W4:Y:S04]  /*1490*/  @P3 LDG.E.CONSTANT R19, desc[UR6][R16.64+0x4] ;  /* 0x0000040610133981 */ /* 0x000f28000c1e9900 */
[----:B------:R-:W3:Y:S01]  /*14a0*/  @P2 LDG.E.CONSTANT R10, desc[UR6][R10.64] ;  /* 0x000000060a0a2981 */ /* 0x000ee2000c1e9900 */
[----:B--2---:R-:W-:-:S04]  /*14b0*/  @P3 FFMA R21, R21, R23, R18 ;  /* 0x0000001715153223 */ /* 0x004fc80000000012 */
[----:B----4-:R-:W-:-:S04]  /*14c0*/  @P3 FFMA R18, R20, R19, R21 ;  /* 0x0000001314123223 */ /* 0x010fc80000000015 */
[----:B---3--:R-:W-:-:S07]  /*14d0*/  @P2 FFMA R18, R15, R10, R18 ;  /* 0x0000000a0f122223 */ /* 0x008fce0000000012 */
.L_x_120:
[----:B------:R-:W1:Y:S01]  /*14e0*/  LDCU UR4, c[0x0][0x3b4] ;  /* 0x00007680ff0477ac */ /* 0x000e620008000800 */
[----:B------:R-:W2:Y:S01]  /*14f0*/  LDC.64 R12, c[0x0][0x3a0] ;  /* 0x0000e800ff0c7b82 */ /* 0x000ea20000000a00 */
[----:B------:R-:W3:Y:S01]  /*1500*/  LDCU UR9, c[0x0][0x3a8] ;  /* 0x00007500ff0977ac */ /* 0x000ee20008000800 */
[----:B-1----:R-:W-:-:S04]  /*1510*/  IMAD.U32 R11, RZ, RZ, UR4 ;  /* 0x00000004ff0b7e24 */ /* 0x002fc8000f8e00ff */
[----:B------:R-:W-:-:S04]  /*1520*/  IMAD R15, R6, R11, R9 ;  /* 0x0000000b060f7224 */ /* 0x000fc800078e0209 */
[----:B--2---:R-:W-:-:S06]  /*1530*/  IMAD.WIDE.U32 R12, R15, 0x4, R12 ;  /* 0x000000040f0c7825 */ /* 0x004fcc00078e000c */
[----:B------:R-:W2:Y:S01]  /*1540*/  LDG.E.CONSTANT R12, desc[UR6][R12.64] ;  /* 0x000000060c0c7981 */ /* 0x000ea2000c1e9900 */
[----:B------:R-:W1:Y:S01]  /*1550*/  S2UR UR5, SR_CgaCtaId ;  /* 0x00000000000579c3 */ /* 0x000e620000008800 */
[----:B------:R-:W-:Y:S01]  /*1560*/  UMOV UR4, 0x400 ;  /* 0x0000040000047882 */ /* 0x000fe20000000000 */
[----:B---3--:R-:W-:Y:S01]  /*1570*/  FMUL R18, R18, UR9 ;  /* 0x0000000912127c20 */ /* 0x008fe20008400000 */
[----:B------:R-:W-:-:S04]  /*1580*/  UIADD3 UR4, UPT, UPT, UR4, 0x10, URZ ;  /* 0x0000001004047890 */ /* 0x000fc8000fffe0ff */
[----:B-1----:R-:W-:-:S06]  /*1590*/  ULEA UR4, UR5, UR4, 0x18 ;  /* 0x0000000405047291 */ /* 0x002fcc000f8ec0ff */
[----:B------:R-:W-:Y:S01]  /*15a0*/  LEA R15, R9, UR4, 0x2 ;  /* 0x00000004090f7c11 */ /* 0x000fe2000f8e10ff */
[----:B0-----:R-:W-:Y:S01]  /*15b0*/  IMAD.IADD R9, R4, 0x1, R9 ;  /* 0x0000000104097824 */ /* 0x001fe200078e0209 */
[----:B--2---:R-:W-:-:S04]  /*15c0*/  FSETP.NEU.AND P2, PT, R12, RZ, PT ;  /* 0x000000ff0c00720b */ /* 0x004fc80003f4d000 */
[----:B------:R-:W-:Y:S02]  /*15d0*/  FSEL R18, R18, -1.00000000000000000000e+09, P2 ;  /* 0xce6e6b2812127808 */ /* 0x000fe40001000000 */
[----:B------:R-:W-:-:S03]  /*15e0*/  ISETP.GE.U32.AND P2, PT, R9, R11, PT ;  /* 0x0000000b0900720c */ /* 0x000fc60003f46070 */
[----:B------:R1:W-:Y:S10]  /*15f0*/  STS [R15], R18 ;  /* 0x000000120f007388 */ /* 0x0003f40000000800 */
[----:B-1----:R-:W-:Y:S05]  /*1600*/  @!P2 BRA `(.L_x_122) ;  /* 0xfffffff80008a947 */ /* 0x002fea000383ffff */
.L_x_104:
[----:B------:R-:W-:Y:S05]  /*1610*/  BSYNC.RECONVERGENT B0 ;  /* 0x0000000000007941 */ /* 0x000fea0003800200 */
.L_x_103:
[----:B------:R-:W-:Y:S01]  /*1620*/  BAR.SYNC.DEFER_BLOCKING 0x0 ;  /* 0x0000000000007b1d */ /* 0x000fe20000010000 */
[----:B------:R-:W-:Y:S01]  /*1630*/  ISETP.GE.U32.AND P0, PT, R22, R11, PT ;  /* 0x0000000b1600720c */ /* 0x000fe20003f06070 */
[----:B------:R-:W-:-:S04]  /*1640*/  IMAD.MOV.U32 R5, RZ, RZ, -0x2feafd07 ;  /* 0xd01502f9ff057424 */ /* 0x000fc800078e00ff */
[----:B------:R-:W-:Y:S08]  /*1650*/  BSSY.RECONVERGENT B0, `(.L_x_123) ;  /* 0x000000f000007945 */ /* 0x000ff00003800200 */
[----:B------:R-:W-:Y:S05]  /*1660*/  @P0 BRA `(.L_x_124) ;  /* 0x0000000000340947 */ /* 0x000fea0003800000 */
[----:B------:R-:W0:Y:S01]  /*1670*/  S2R R9, SR_CgaCtaId ;  /* 0x0000000000097919 */ /* 0x000e220000008800 */
[----:B------:R-:W1:Y:S01]  /*1680*/  LDC R7, c[0x0][0x360] ;  /* 0x0000d800ff077b82 */ /* 0x000e620000000800 */
[----:B------:R-:W-:Y:S01]  /*1690*/  MOV R4, 0x400 ;  /* 0x0000040000047802 */ /* 0x000fe20000000f00 */
[----:B------:R-:W-:-:S04]  /*16a0*/  IMAD.MOV.U32 R5, RZ, RZ, -0x2feafd07 ;  /* 0xd01502f9ff057424 */ /* 0x000fc800078e00ff */
[----:B------:R-:W-:-:S05]  /*16b0*/  VIADD R4, R4, 0x10 ;  /* 0x0000001004047836 */ /* 0x000fca0000000000 */
[----:B0-----:R-:W-:Y:S02]  /*16c0*/  LEA R9, R9, R4, 0x18 ;  /* 0x0000000409097211 */ /* 0x001fe400078ec0ff */
[----:B------:R-:W-:-:S07]  /*16d0*/  MOV R4, R22 ;  /* 0x0000001600047202 */ /* 0x000fce0000000f00 */
.L_x_125:
[----:B------:R-:W-:Y:S02]  /*16e0*/  IMAD R6, R4, 0x4, R9 ;  /* 0x0000000404067824 */ /* 0x000fe400078e0209 */
[----:B-1----:R-:W-:-:S04]  /*16f0*/  IMAD.IADD R4, R7, 0x1, R4 ;  /* 0x0000000107047824 */ /* 0x002fc800078e0204 */
[----:B------:R-:W0:Y:S01]  /*1700*/  LDS R6, [R6] ;  /* 0x0000000006067984 */ /* 0x000e220000000800 */
[----:B------:R-:W-:Y:S02]  /*1710*/  ISETP.GE.U32.AND P0, PT, R4, R11, PT ;  /* 0x0000000b0400720c */ /* 0x000fe40003f06070 */
[----:B0-----:R-:W-:-:S11]  /*1720*/  FMNMX R5, R6, R5, !PT ;  /* 0x0000000506057209 */ /* 0x001fd60007800000 */
[----:B------:R-:W-:Y:S05]  /*1730*/  @!P0 BRA `(.L_x_125) ;  /* 0xfffffffc00e88947 */ /* 0x000fea000383ffff */
.L_x_124:
[----:B------:R-:W-:Y:S05]  /*1740*/  BSYNC.RECONVERGENT B0 ;  /* 0x0000000000007941 */ /* 0x000fea0003800200 */
.L_x_123:
        /* <DEDUP_REMOVED lines=25> */
.L_x_127:
[----:B------:R-:W-:Y:S05]  /*18e0*/  BSYNC.RECONVERGENT B0 ;  /* 0x0000000000007941 */ /* 0x000fea0003800200 */
.L_x_126:
[----:B------:R-:W-:Y:S06]  /*18f0*/  BAR.SYNC.DEFER_BLOCKING 0x0 ;  /* 0x0000000000007b1d */ /* 0x000fec0000010000 */
[----:B------:R-:W-:Y:S04]  /*1900*/  BSSY.RECONVERGENT B0, `(.L_x_128) ;  /* 0x000001d000007945 */ /* 0x000fe80003800200 */
[----:B------:R-:W-:Y:S05]  /*1910*/  @P1 BRA `(.L_x_129) ;  /* 0x00000000006c1947 */ /* 0x000fea0003800000 */
[----:B------:R-:W0:Y:S01]  /*1920*/  S2R R8, SR_CgaCtaId ;  /* 0x0000000000087919 */ /* 0x000e220000008800 */
[----:B------:R-:W-:Y:S01]  /*1930*/  MOV R5, 0x400 ;  /* 0x0000040000057802 */ /* 0x000fe20000000f00 */
[----:B------:R-:W1:Y:S01]  /*1940*/  LDC R13, c[0x0][0x360] ;  /* 0x0000d800ff0d7b82 */ /* 0x000e620000000800 */
[----:B------:R-:W-:Y:S02]  /*1950*/  HFMA2 R15, -RZ, RZ, 3.7421875, 0 ;  /* 0x437c0000ff0f7431 */ /* 0x000fe400000001ff */
[----:B------:R-:W-:Y:S01]  /*1960*/  IMAD.MOV.U32 R14, RZ, RZ, 0x3bbb989d ;  /* 0x3bbb989dff0e7424 */ /* 0x000fe200078e00ff */
[----:B0-----:R-:W-:Y:S01]  /*1970*/  LEA R6, R8, R5, 0x18 ;  /* 0x0000000508067211 */ /* 0x001fe200078ec0ff */
[----:B------:R-:W-:-:S05]  /*1980*/  VIADD R5, R5, 0x10 ;  /* 0x0000001005057836 */ /* 0x000fca0000000000 */
[----:B------:R-:W0:Y:S01]  /*1990*/  LDS R6, [R6] ;  /* 0x0000000006067984 */ /* 0x000e220000000800 */
[----:B------:R-:W-:Y:S01]  /*19a0*/  LEA R17, R8, R5, 0x18 ;  /* 0x0000000508117211 */ /* 0x000fe200078ec0ff */
[----:B------:R-:W-:Y:S02]  /*19b0*/  IMAD.MOV.U32 R5, RZ, RZ, RZ ;  /* 0x000000ffff057224 */ /* 0x000fe400078e00ff */
[----:B------:R-:W-:-:S07]  /*19c0*/  IMAD.MOV.U32 R8, RZ, RZ, R22 ;  /* 0x000000ffff087224 */ /* 0x000fce00078e0016 */
.L_x_130:
        /* <DEDUP_REMOVED lines=15> */
[----:B------:R-:W-:Y:S05]  /*1ac0*/  @!P0 BRA `(.L_x_130) ;  /* 0xfffffffc00c08947 */ /* 0x000fea000383ffff */
.L_x_129:
[----:B------:R-:W-:Y:S05]  /*1ad0*/  BSYNC.RECONVERGENT B0 ;  /* 0x0000000000007941 */ /* 0x000fea0003800200 */
.L_x_128:
[----:B0-----:R-:W0:Y:S01]  /*1ae0*/  SHFL.DOWN PT, R6, R5, 0x10, 0x1f ;  /* 0x0a001f0005067f89 */ /* 0x001e2200000e0000 */
[----:B------:R-:W-:Y:S01]  /*1af0*/  ISETP.NE.AND P0, PT, R22, RZ, PT ;  /* 0x000000ff1600720c */ /* 0x000fe20003f05270 */
[----:B------:R-:W-:Y:S01]  /*1b00*/  BSSY.RECONVERGENT B0, `(.L_x_131) ;  /* 0x0000019000007945 */ /* 0x000fe20003800200 */
[----:B------:R-:W-:-:S11]  /*1b10*/  ISETP.NE.AND P1, PT, R4, RZ, PT ;  /* 0x000000ff0400720c */ /* 0x000fd60003f25270 */
[----:B------:R-:W1:Y:S01]  /*1b20*/  @!P0 S2R R12, SR_CgaCtaId ;  /* 0x00000000000c8919 */ /* 0x000e620000008800 */
[----:B0-----:R-:W-:Y:S01]  /*1b30*/  FADD R6, R6, R5 ;  /* 0x0000000506067221 */ /* 0x001fe20000000000 */
[----:B------:R-:W-:-:S04]  /*1b40*/  @!P0 MOV R5, 0x400 ;  /* 0x0000040000058802 */ /* 0x000fc80000000f00 */
[----:B--2---:R-:W0:Y:S01]  /*1b50*/  SHFL.DOWN PT, R7, R6, 0x8, 0x1f ;  /* 0x09001f0006077f89 */ /* 0x004e2200000e0000 */
[----:B-1----:R-:W-:-:S05]  /*1b60*/  @!P0 LEA R12, R12, R5, 0x18 ;  /* 0x000000050c0c8211 */ /* 0x002fca00078ec0ff */
[----:B------:R-:W-:Y:S01]  /*1b70*/  @!P0 STS [R12+0x4], RZ ;  /* 0x000004ff0c008388 */ /* 0x000fe20000000800 */
[----:B0-----:R-:W-:-:S05]  /*1b80*/  FADD R7, R6, R7 ;  /* 0x0000000706077221 */ /* 0x001fca0000000000 */
[----:B------:R-:W0:Y:S02]  /*1b90*/  SHFL.DOWN PT, R8, R7, 0x4, 0x1f ;  /* 0x08801f0007087f89 */ /* 0x000e2400000e0000 */
        /* <DEDUP_REMOVED lines=11> */
.L_x_133:
[----:B------:R-:W0:Y:S02]  /*1c50*/  LDS R6, [R4] ;  /* 0x0000000004067984 */ /* 0x000e240000000800 */
[----:B0-----:R-:W-:-:S05]  /*1c60*/  FADD R7, R5, R6 ;  /* 0x0000000605077221 */ /* 0x001fca0000000000 */
[----:B------:R-:W0:Y:S02]  /*1c70*/  ATOMS.CAST.SPIN P0, [R4], R6, R7 ;  /* 0x000000060400758d */ /* 0x000e240001800007 */
[----:B0-----:R-:W-:Y:S05]  /*1c80*/  @!P0 BRA `(.L_x_133) ;  /* 0xfffffffc00f08947 */ /* 0x001fea000383ffff */
.L_x_132:
[----:B------:R-:W-:Y:S05]  /*1c90*/  BSYNC.RECONVERGENT B0 ;  /* 0x0000000000007941 */ /* 0x000fea0003800200 */
.L_x_131:
        /* <DEDUP_REMOVED lines=9> */
[----:B0-----:R-:W-:-:S05]  /*1d30*/  VIADD R6, R4, 0x1800000 ;  /* 0x0180000004067836 */ /* 0x001fca0000000000 */
[----:B------:R-:W-:-:S04]  /*1d40*/  LOP3.LUT R6, R6, 0x7f800000, RZ, 0xc0, !PT ;  /* 0x7f80000006067812 */ /* 0x000fc800078ec0ff */
[----:B------:R-:W-:-:S13]  /*1d50*/  ISETP.GT.U32.AND P0, PT, R6, 0x1ffffff, PT ;  /* 0x01ffffff0600780c */ /* 0x000fda0003f04070 */
[----:B-1----:R-:W-:Y:S05]  /*1d60*/  @P0 BRA `(.L_x_136) ;  /* 0x0000000000100947 */ /* 0x002fea0003800000 */
[----:B------:R-:W-:-:S07]  /*1d70*/  MOV R6, 0x1d90 ;  /* 0x00001d9000067802 */ /* 0x000fce0000000f00 */
[----:B------:R-:W-:Y:S05]  /*1d80*/  CALL.REL.NOINC `($__internal_2_$__cuda_sm20_rcp_rn_f32_slowpath) ;  /* 0x0000000c00c87944 */ /* 0x000fea0003c00000 */
[----:B------:R-:W-:Y:S01]  /*1d90*/  IMAD.MOV.U32 R6, RZ, RZ, R4 ;  /* 0x000000ffff067224 */ /* 0x000fe200078e0004 */
[----:B------:R-:W-:Y:S06]  /*1da0*/  BRA `(.L_x_137) ;  /* 0x0000000000107947 */ /* 0x000fec0003800000 */
.L_x_136:
[----:B------:R-:W0:Y:S02]  /*1db0*/  MUFU.RCP R7, R4 ;  /* 0x0000000400077308 */ /* 0x000e240000001000 */
[----:B0-----:R-:W-:-:S04]  /*1dc0*/  FFMA R6, R4, R7, -1 ;  /* 0xbf80000004067423 */ /* 0x001fc80000000007 */
[----:B------:R-:W-:-:S04]  /*1dd0*/  FADD.FTZ R6, -R6, -RZ ;  /* 0x800000ff06067221 */ /* 0x000fc80000010100 */
[----:B------:R-:W-:-:S07]  /*1de0*/  FFMA R6, R7, R6, R7 ;  /* 0x0000000607067223 */ /* 0x000fce0000000007 */
.L_x_137:
[----:B------:R-:W0:Y:S01]  /*1df0*/  S2R R8, SR_CgaCtaId ;  /* 0x0000000000087919 */ /* 0x000e220000008800 */
[----:B------:R-:W1:Y:S01]  /*1e00*/  LDC R11, c[0x0][0x3b4] ;  /* 0x0000ed00ff0b7b82 */ /* 0x000e620000000800 */
[----:B------:R-:W-:-:S05]  /*1e10*/  MOV R4, 0x400 ;  /* 0x0000040000047802 */ /* 0x000fca0000000f00 */
[----:B------:R-:W-:Y:S02]  /*1e20*/  VIADD R7, R4, 0x10 ;  /* 0x0000001004077836 */ /* 0x000fe40000000000 */
[----:B------:R-:W-:-:S03]  /*1e30*/  IMAD.MOV.U32 R4, RZ, RZ, R22 ;  /* 0x000000ffff047224 */ /* 0x000fc600078e0016 */
[----:B0-----:R-:W-:-:S07]  /*1e40*/  LEA R13, R8, R7, 0x18 ;  /* 0x00000007080d7211 */ /* 0x001fce00078ec0ff */
.L_x_138:
[----:B0-----:R-:W-:Y:S01]  /*1e50*/  LEA R7, R4, R13, 0x2 ;  /* 0x0000000d04077211 */ /* 0x001fe200078e10ff */
[----:B------:R-:W-:-:S04]  /*1e60*/  IMAD.IADD R4, R5, 0x1, R4 ;  /* 0x0000000105047824 */ /* 0x000fc800078e0204 */
[----:B------:R-:W0:Y:S01]  /*1e70*/  LDS R9, [R7] ;  /* 0x0000000007097984 */ /* 0x000e220000000800 */
[----:B-1----:R-:W-:Y:S01]  /*1e80*/  ISETP.GE.U32.AND P0, PT, R4, R11, PT ;  /* 0x0000000b0400720c */ /* 0x002fe20003f06070 */
[----:B0-----:R-:W-:-:S05]  /*1e90*/  FMUL R8, R9, R6 ;  /* 0x0000000609087220 */ /* 0x001fca0000400000 */
[----:B------:R0:W-:Y:S07]  /*1ea0*/  STS [R7], R8 ;  /* 0x0000000807007388 */ /* 0x0001ee0000000800 */
[----:B------:R-:W-:Y:S05]  /*1eb0*/  @!P0 BRA `(.L_x_138) ;  /* 0xfffffffc00e48947 */ /* 0x000fea000383ffff */
.L_x_135:
[----:B------:R-:W-:Y:S05]  /*1ec0*/  BSYNC.RECONVERGENT B0 ;  /* 0x0000000000007941 */ /* 0x000fea0003800200 */
.L_x_134:
[----:B------:R-:W1:Y:S01]  /*1ed0*/  LDCU UR10, c[0x0][0x3b8] ;  /* 0x00007700ff0a77ac */ /* 0x000e620008000800 */
[----:B------:R-:W2:Y:S01]  /*1ee0*/  S2UR UR5, SR_CgaCtaId ;  /* 0x00000000000579c3 */ /* 0x000ea20000008800 */
[----:B------:R-:W-:Y:S01]  /*1ef0*/  BSSY.RECONVERGENT B0, `(.L_x_139) ;  /* 0x00000cb000007945 */ /* 0x000fe20003800200 */
[----:B------:R-:W-:Y:S01]  /*1f00*/  UMOV UR4, 0x400 ;  /* 0x0000040000047882 */ /* 0x000fe20000000000 */
[----:B------:R-:W3:Y:S01]  /*1f10*/  LDCU.64 UR8, c[0x0][0x398] ;  /* 0x00007300ff0877ac */ /* 0x000ee20008000a00 */
[----:B------:R-:W-:Y:S01]  /*1f20*/  UIADD3 UR4, UPT, UPT, UR4, 0x10, URZ ;  /* 0x0000001004047890 */ /* 0x000fe2000fffe0ff */
[----:B-1----:R-:W-:-:S03]  /*1f30*/  IMAD.U32 R15, RZ, RZ, UR10 ;  /* 0x0000000aff0f7e24 */ /* 0x002fc6000f8e00ff */
[----:B------:R-:W-:Y:S02]  /*1f40*/  BAR.SYNC.DEFER_BLOCKING 0x0 ;  /* 0x0000000000007b1d */ /* 0x000fe40000010000 */
[----:B------:R-:W-:Y:S01]  /*1f50*/  ISETP.GE.U32.AND P0, PT, R22, R15, PT ;  /* 0x0000000f1600720c */ /* 0x000fe20003f06070 */
[----:B--2---:R-:W-:-:S06]  /*1f60*/  ULEA UR4, UR5, UR4, 0x18 ;  /* 0x0000000405047291 */ /* 0x004fcc000f8ec0ff */
[----:B------:R-:W-:-:S06]  /*1f70*/  LEA R4, R11, UR4, 0x2 ;  /* 0x000000040b047c11 */ /* 0x000fcc000f8e10ff */
[----:B---3--:R-:W-:Y:S05]  /*1f80*/  @P0 BRA `(.L_x_140) ;  /* 0x0000000c00040947 */ /* 0x008fea0003800000 */
[C---:B------:R-:W-:Y:S01]  /*1f90*/  LOP3.LUT R5, R11.reuse, 0xfffffff8, RZ, 0xc0, !PT ;  /* 0xfffffff80b057812 */ /* 0x040fe200078ec0ff */
[----:B------:R-:W-:Y:S01]  /*1fa0*/  IMAD.MOV.U32 R13, RZ, RZ, R22 ;  /* 0x000000ffff0d7224 */ /* 0x000fe200078e0016 */
[C---:B------:R-:W-:Y:S02]  /*1fb0*/  LOP3.LUT R6, R11.reuse, 0x7, RZ, 0xc0, !PT ;  /* 0x000000070b067812 */ /* 0x040fe400078ec0ff */
[----:B0-----:R-:W-:Y:S01]  /*1fc0*/  LOP3.LUT R7, R11, 0x3, RZ, 0xc0, !PT ;  /* 0x000000030b077812 */ /* 0x001fe200078ec0ff */
[----:B------:R-:W-:-:S07]  /*1fd0*/  IMAD.MOV R12, RZ, RZ, -R5 ;  /* 0x000000ffff0c7224 */ /* 0x000fce00078e0a05 */
.L_x_150:
[----:B------:R-:W0:Y:S01]  /*1fe0*/  LDC R14, c[0x0][0x3b4] ;  /* 0x0000ed00ff0e7b82 */ /* 0x000e220000000800 */
[----:B------:R-:W-:Y:S02]  /*1ff0*/  IMAD.MOV.U32 R26, RZ, RZ, RZ ;  /* 0x000000ffff1a7224 */ /* 0x000fe400078e00ff */
[----:B------:R-:W-:Y:S01]  /*2000*/  IMAD.MOV.U32 R24, RZ, RZ, RZ ;  /* 0x000000ffff187224 */ /* 0x000fe200078e00ff */
[----:B0-----:R-:W-:-:S13]  /*2010*/  ISETP.GE.U32.AND P0, PT, R14, 0x8, PT ;  /* 0x000000080e00780c */ /* 0x001fda0003f06070 */
[----:B------:R-:W-:Y:S05]  /*2020*/  @!P0 BRA `(.L_x_141) ;  /* 0x0000000400488947 */ /* 0x000fea0003800000 */
[----:B------:R-:W0:Y:S01]  /*2030*/  S2UR UR5, SR_CgaCtaId ;  /* 0x00000000000579c3 */ /* 0x000e220000008800 */
[----:B------:R-:W-:Y:S01]  /*2040*/  UMOV UR4, 0x400 ;  /* 0x0000040000047882 */ /* 0x000fe20000000000 */
[----:B------:R-:W-:Y:S01]  /*2050*/  BSSY.RECONVERGENT B1, `(.L_x_142) ;  /* 0x000004e000017945 */ /* 0x000fe20003800200 */
[----:B------:R-:W-:Y:S01]  /*2060*/  UIADD3 UR4, UPT, UPT, UR4, 0x10, URZ ;  /* 0x0000001004047890 */ /* 0x000fe2000fffe0ff */
[----:B------:R-:W-:Y:S01]  /*2070*/  IMAD.MOV.U32 R26, RZ, RZ, RZ ;  /* 0x000000ffff1a7224 */ /* 0x000fe200078e00ff */
[----:B------:R-:W-:Y:S01]  /*2080*/  MOV R17, R12 ;  /* 0x0000000c00117202 */ /* 0x000fe20000000f00 */
[----:B------:R-:W-:Y:S02]  /*2090*/  IMAD.MOV.U32 R15, RZ, RZ, R13 ;  /* 0x000000ffff0f7224 */ /* 0x000fe400078e000d */
[----:B------:R-:W1:Y:S01]  /*20a0*/  LDC R16, c[0x0][0x3b8] ;  /* 0x0000ee00ff107b82 */ /* 0x000e620000000800 */
[----:B0-----:R-:W-:-:S04]  /*20b0*/  ULEA UR4, UR5, UR4, 0x18 ;  /* 0x0000000405047291 */ /* 0x001fc8000f8ec0ff */
[----:B------:R-:W-:Y:S01]  /*20c0*/  UIADD3 UR4, UPT, UPT, UR4, 0x10, URZ ;  /* 0x0000001004047890 */ /* 0x000fe2000fffe0ff */
[----:B-1----:R-:W-:Y:S02]  /*20d0*/  IMAD.IADD R19, R13, 0x1, R16 ;  /* 0x000000010d137824 */ /* 0x002fe400078e0210 */
[C-C-:B------:R-:W-:Y:S02]  /*20e0*/  IMAD R21, R16.reuse, 0x2, R13.reuse ;  /* 0x0000000210157824 */ /* 0x140fe400078e020d */
[C-C-:B------:R-:W-:Y:S02]  /*20f0*/  IMAD R23, R16.reuse, 0x3, R13.reuse ;  /* 0x0000000310177824 */ /* 0x140fe400078e020d */
[C-C-:B------:R-:W-:Y:S02]  /*2100*/  IMAD R25, R16.reuse, 0x4, R13.reuse ;  /* 0x0000000410197824 */ /* 0x140fe400078e020d */
[C-C-:B------:R-:W-:Y:S02]  /*2110*/  IMAD R27, R16.reuse, 0x5, R13.reuse ;  /* 0x00000005101b7824 */ /* 0x140fe400078e020d */
[----:B------:R-:W-:-:S02]  /*2120*/  IMAD R29, R16, 0x6, R13 ;  /* 0x00000006101d7824 */ /* 0x000fc400078e020d */
[----:B------:R-:W-:Y:S02]  /*2130*/  IMAD R18, R16, 0x7, R13 ;  /* 0x0000000710127824 */ /* 0x000fe400078e020d */
[----:B------:R-:W-:-:S07]  /*2140*/  IMAD.U32 R20, RZ, RZ, UR4 ;  /* 0x00000004ff147e24 */ /* 0x000fce000f8e00ff */
.L_x_143:
[----:B------:R-:W-:-:S05]  /*2150*/  IADD3 R8, P0, PT, R0, R15, RZ ;  /* 0x0000000f00087210 */ /* 0x000fca0007f1e0ff */
[----:B------:R-:W-:Y:S01]  /*2160*/  IMAD.X R9, RZ, RZ, RZ, P0 ;  /* 0x000000ffff097224 */ /* 0x000fe200000e06ff */
[----:B------:R-:W-:-:S04]  /*2170*/  LEA R10, P0, R8, UR8, 0x2 ;  /* 0x00000008080a7c11 */ /* 0x000fc8000f8010ff */
[----:B------:R-:W-:Y:S02]  /*2180*/  LEA.HI.X R11, R8, UR9, R9, 0x2, P0 ;  /* 0x00000009080b7c11 */ /* 0x000fe400080f1409 */
[----:B------:R-:W-:-:S03]  /*2190*/  IADD3 R9, P0, PT, R0, R19, RZ ;  /* 0x0000001300097210 */ /* 0x000fc60007f1e0ff */
[----:B------:R-:W2:Y:S02]  /*21a0*/  LDG.E.CONSTANT R24, desc[UR6][R10.64] ;  /* 0x000000060a187981 */ /* 0x000ea4000c1e9900 */
[----:B------:R-:W-:Y:S01]  /*21b0*/  IMAD.X R28, RZ, RZ, RZ, P0 ;  /* 0x000000ffff1c7224 */ /* 0x000fe200000e06ff */
[----:B------:R-:W-:-:S04]  /*21c0*/  LEA R8, P0, R9, UR8, 0x2 ;  /* 0x0000000809087c11 */ /* 0x000fc8000f8010ff */
[----:B------:R-:W-:-:S05]  /*21d0*/  LEA.HI.X R9, R9, UR9, R28, 0x2, P0 ;  /* 0x0000000909097c11 */ /* 0x000fca00080f141c */
[----:B------:R0:W3:Y:S04]  /*21e0*/  LDG.E.CONSTANT R28, desc[UR6][R8.64] ;  /* 0x00000006081c7981 */ /* 0x0000e8000c1e9900 */
[----:B0-----:R-:W2:Y:S02]  /*21f0*/  LDS.128 R8, [R20+-0x10] ;  /* 0xfffff00014087984 */ /* 0x001ea40000000c00 */
[----:B--2---:R-:W-:-:S04]  /*2200*/  FFMA R24, R8, R24, R26 ;  /* 0x0000001808187223 */ /* 0x004fc8000000001a */
[----:B---3--:R-:W-:Y:S01]  /*2210*/  FFMA R28, R9, R28, R24 ;  /* 0x0000001c091c7223 */ /* 0x008fe20000000018 */
[----:B------:R-:W-:-:S05]  /*2220*/  IADD3 R24, P0, PT, R0, R21, RZ ;  /* 0x0000001500187210 */ /* 0x000fca0007f1e0ff */
[----:B------:R-:W-:Y:S01]  /*2230*/  IMAD.X R26, RZ, RZ, RZ, P0 ;  /* 0x000000ffff1a7224 */ /* 0x000fe200000e06ff */
[----:B------:R-:W-:-:S04]  /*2240*/  LEA R8, P0, R24, UR8, 0x2 ;  /* 0x0000000818087c11 */ /* 0x000fc8000f8010ff */
[----:B------:R-:W-:-:S05]  /*2250*/  LEA.HI.X R9, R24, UR9, R26, 0x2, P0 ;  /* 0x0000000918097c11 */ /* 0x000fca00080f141a */
[----:B------:R-:W2:Y:S02]  /*2260*/  LDG.E.CONSTANT R24, desc[UR6][R8.64] ;  /* 0x0000000608187981 */ /* 0x000ea4000c1e9900 */
[----:B--2---:R-:W-:Y:S01]  /*2270*/  FFMA R10, R10, R24, R28 ;  /* 0x000000180a0a7223 */ /* 0x004fe2000000001c */
[----:B------:R-:W-:-:S04]  /*2280*/  IADD3 R24, P0, PT, R0, R23, RZ ;  /* 0x0000001700187210 */ /* 0x000fc80007f1e0ff */
[----:B------:R-:W-:Y:S02]  /*2290*/  IADD3.X R26, PT, PT, RZ, RZ, RZ, P0, !PT ;  /* 0x000000ffff1a7210 */ /* 0x000fe400007fe4ff */
[----:B------:R-:W-:-:S04]  /*22a0*/  LEA R8, P0, R24, UR8, 0x2 ;  /* 0x0000000818087c11 */ /* 0x000fc8000f8010ff */
[----:B------:R-:W-:-:S05]  /*22b0*/  LEA.HI.X R9, R24, UR9, R26, 0x2, P0 ;  /* 0x0000000918097c11 */ /* 0x000fca00080f141a */
[----:B------:R-:W2:Y:S02]  /*22c0*/  LDG.E.CONSTANT R26, desc[UR6][R8.64] ;  /* 0x00000006081a7981 */ /* 0x000ea4000c1e9900 */
[----:B--2---:R-:W-:Y:S01]  /*22d0*/  FFMA R26, R11, R26, R10 ;  /* 0x0000001a0b1a7223 */ /* 0x004fe2000000000a */
        /* <DEDUP_REMOVED lines=10> */
[----:B0-----:R-:W2:Y:S02]  /*2380*/  LDS.128 R8, [R20] ;  /* 0x0000000014087984 */ /* 0x001ea40000000c00 */
[----:B--2---:R-:W-:-:S04]  /*2390*/  FFMA R24, R8, R24, R26 ;  /* 0x0000001808187223 */ /* 0x004fc8000000001a */
[----:B---3--:R-:W-:Y:S01]  /*23a0*/  FFMA R28, R9, R28, R24 ;  /* 0x0000001c091c7223 */ /* 0x008fe20000000018 */
[----:B------:R-:W-:-:S05]  /*23b0*/  IADD3 R24, P0, PT, R0, R29, RZ ;  /* 0x0000001d00187210 */ /* 0x000fca0007f1e0ff */
[----:B------:R-:W-:Y:S01]  /*23c0*/  IMAD.X R26, RZ, RZ, RZ, P0 ;  /* 0x000000ffff1a7224 */ /* 0x000fe200000e06ff */
[----:B------:R-:W-:-:S04]  /*23d0*/  LEA R8, P0, R24, UR8, 0x2 ;  /* 0x0000000818087c11 */ /* 0x000fc8000f8010ff */
[----:B------:R-:W-:-:S05]  /*23e0*/  LEA.HI.X R9, R24, UR9, R26, 0x2, P0 ;  /* 0x0000000918097c11 */ /* 0x000fca00080f141a */
[----:B------:R-:W2:Y:S01]  /*23f0*/  LDG.E.CONSTANT R24, desc[UR6][R8.64] ;  /* 0x0000000608187981 */ /* 0x000ea2000c1e9900 */
[----:B------:R-:W-:Y:S02]  /*2400*/  VIADD R17, R17, 0x8 ;  /* 0x0000000811117836 */ /* 0x000fe40000000000 */
[----:B--2---:R-:W-:Y:S01]  /*2410*/  FFMA R10, R10, R24, R28 ;  /* 0x000000180a0a7223 */ /* 0x004fe2000000001c */
[----:B------:R-:W-:-:S05]  /*2420*/  IADD3 R24, P0, PT, R0, R18, RZ ;  /* 0x0000001200187210 */ /* 0x000fca0007f1e0ff */
[----:B------:R-:W-:Y:S01]  /*2430*/  IMAD.X R26, RZ, RZ, RZ, P0 ;  /* 0x000000ffff1a7224 */ /* 0x000fe200000e06ff */
[----:B------:R-:W-:-:S04]  /*2440*/  LEA R8, P0, R24, UR8, 0x2 ;  /* 0x0000000818087c11 */ /* 0x000fc8000f8010ff */
[----:B------:R-:W-:-:S05]  /*2450*/  LEA.HI.X R9, R24, UR9, R26, 0x2, P0 ;  /* 0x0000000918097c11 */ /* 0x000fca00080f141a */
[----:B------:R-:W2:Y:S01]  /*2460*/  LDG.E.CONSTANT R26, desc[UR6][R8.64] ;  /* 0x00000006081a7981 */ /* 0x000ea2000c1e9900 */
[----:B------:R-:W-:Y:S01]  /*2470*/  ISETP.NE.AND P0, PT, R17, RZ, PT ;  /* 0x000000ff1100720c */ /* 0x000fe20003f05270 */
[C---:B------:R-:W-:Y:S01]  /*2480*/  IMAD R19, R16.reuse, 0x8, R19 ;  /* 0x0000000810137824 */ /* 0x040fe200078e0213 */
[C---:B------:R-:W-:Y:S01]  /*2490*/  LEA R23, R16.reuse, R23, 0x3 ;  /* 0x0000001710177211 */ /* 0x040fe200078e18ff */
[C---:B------:R-:W-:Y:S02]  /*24a0*/  IMAD R21, R16.reuse, 0x8, R21 ;  /* 0x0000000810157824 */ /* 0x040fe400078e0215 */
[C---:B------:R-:W-:Y:S02]  /*24b0*/  IMAD R25, R16.reuse, 0x8, R25 ;  /* 0x0000000810197824 */ /* 0x040fe400078e0219 */
[C---:B------:R-:W-:Y:S02]  /*24c0*/  IMAD R27, R16.reuse, 0x8, R27 ;  /* 0x00000008101b7824 */ /* 0x040fe400078e021b */
[----:B------:R-:W-:-:S02]  /*24d0*/  IMAD R29, R16, 0x8, R29 ;  /* 0x00000008101d7824 */ /* 0x000fc400078e021d */
[C---:B------:R-:W-:Y:S02]  /*24e0*/  IMAD R18, R16.reuse, 0x8, R18 ;  /* 0x0000000810127824 */ /* 0x040fe400078e0212 */
[----:B------:R-:W-:Y:S02]  /*24f0*/  IMAD R15, R16, 0x8, R15 ;  /* 0x00000008100f7824 */ /* 0x000fe400078e020f */
[----:B------:R-:W-:Y:S02]  /*2500*/  VIADD R20, R20, 0x20 ;  /* 0x0000002014147836 */ /* 0x000fe40000000000 */
[----:B--2---:R-:W-:Y:S01]  /*2510*/  FFMA R26, R11, R26, R10 ;  /* 0x0000001a0b1a7223 */ /* 0x004fe2000000000a */
[----:B------:R-:W-:Y:S06]  /*2520*/  @P0 BRA `(.L_x_143) ;  /* 0xfffffffc00080947 */ /* 0x000fec000383ffff */
[----:B------:R-:W-:Y:S05]  /*2530*/  BSYNC.RECONVERGENT B1 ;  /* 0x0000000000017941 */ /* 0x000fea0003800200 */
.L_x_142:
[----:B------:R-:W-:-:S07]  /*2540*/  IMAD.MOV.U32 R24, RZ, RZ, R5 ;  /* 0x000000ffff187224 */ /* 0x000fce00078e0005 */
.L_x_141:
[----:B------:R-:W-:Y:S01]  /*2550*/  ISETP.NE.AND P0, PT, R6, RZ, PT ;  /* 0x000000ff0600720c */ /* 0x000fe20003f05270 */
[----:B------:R-:W-:-:S12]  /*2560*/  BSSY.RECONVERGENT B1, `(.L_x_144) ;  /* 0x000005b000017945 */ /* 0x000fd80003800200 */
[----:B------:R-:W-:Y:S05]  /*2570*/  @!P0 BRA `(.L_x_145) ;  /* 0x0000000400648947 */ /* 0x000fea0003800000 */
[----:B------:R-:W-:Y:S01]  /*2580*/  IADD3 R8, PT, PT, R6, -0x1, RZ ;  /* 0xffffffff06087810 */ /* 0x000fe20007ffe0ff */
[----:B------:R-:W-:Y:S01]  /*2590*/  BSSY.RECONVERGENT B2, `(.L_x_146) ;  /* 0x000002a000027945 */ /* 0x000fe20003800200 */
[----:B------:R-:W-:Y:S02]  /*25a0*/  ISETP.NE.AND P0, PT, R7, RZ, PT ;  /* 0x000000ff0700720c */ /* 0x000fe40003f05270 */
[----:B------:R-:W-:-:S13]  /*25b0*/  ISETP.GE.U32.AND P1, PT, R8, 0x3, PT ;  /* 0x000000030800780c */ /* 0x000fda0003f26070 */
[----:B------:R-:W-:Y:S05]  /*25c0*/  @!P1 BRA `(.L_x_147) ;  /* 0x0000000000989947 */ /* 0x000fea0003800000 */
[----:B------:R-:W0:Y:S01]  /*25d0*/  LDCU UR4, c[0x0][0x3b8] ;  /* 0x00007700ff0477ac */ /* 0x000e220008000800 */
[----:B------:R-:W1:Y:S01]  /*25e0*/  LDCU.64 UR10, c[0x0][0x398] ;  /* 0x00007300ff0a77ac */ /* 0x000e620008000a00 */
[----:B0-----:R-:W-:-:S04]  /*25f0*/  IMAD R9, R24, UR4, R13 ;  /* 0x0000000418097c24 */ /* 0x001fc8000f8e020d */
[----:B------:R-:W-:Y:S01]  /*2600*/  VIADD R11, R9, UR4 ;  /* 0x00000004090b7c36 */ /* 0x000fe20008000000 */
[----:B------:R-:W-:-:S04]  /*2610*/  IADD3 R10, P1, PT, R0, R9, RZ ;  /* 0x00000009000a7210 */ /* 0x000fc80007f3e0ff */
[----:B------:R-:W-:Y:S01]  /*2620*/  IADD3 R8, P2, PT, R0, R11, RZ ;  /* 0x0000000b00087210 */ /* 0x000fe20007f5e0ff */
[----:B------:R-:W-:Y:S02]  /*2630*/  VIADD R11, R11, UR4 ;  /* 0x000000040b0b7c36 */ /* 0x000fe40008000000 */
[----:B------:R-:W-:Y:S01]  /*2640*/  IMAD.X R17, RZ, RZ, RZ, P1 ;  /* 0x000000ffff117224 */ /* 0x000fe200008e06ff */
[----:B-1----:R-:W-:Y:S01]  /*2650*/  LEA R18, P1, R10, UR10, 0x2 ;  /* 0x0000000a0a127c11 */ /* 0x002fe2000f8210ff */
[----:B------:R-:W-:Y:S01]  /*2660*/  IMAD.X R15, RZ, RZ, RZ, P2 ;  /* 0x000000ffff0f7224 */ /* 0x000fe200010e06ff */
[----:B------:R-:W-:Y:S01]  /*2670*/  IADD3 R9, P3, PT, R0, R11, RZ ;  /* 0x0000000b00097210 */ /* 0x000fe20007f7e0ff */
[----:B------:R-:W-:Y:S01]  /*2680*/  VIADD R11, R11, UR4 ;  /* 0x000000040b0b7c36 */ /* 0x000fe20008000000 */
[----:B------:R-:W-:Y:S02]  /*2690*/  LEA R16, P2, R8, UR10, 0x2 ;  /* 0x0000000a08107c11 */ /* 0x000fe4000f8410ff */
[----:B------:R-:W-:Y:S01]  /*26a0*/  LEA.HI.X R19, R10, UR11, R17, 0x2, P1 ;  /* 0x0000000b0a137c11 */ /* 0x000fe200088f1411 */
[----:B------:R-:W-:Y:S01]  /*26b0*/  IMAD.X R10, RZ, RZ, RZ, P3 ;  /* 0x000000ffff0a7224 */ /* 0x000fe200018e06ff */
[----:B------:R-:W-:-:S02]  /*26c0*/  LEA.HI.X R17, R8, UR11, R15, 0x2, P2 ;  /* 0x0000000b08117c11 */ /* 0x000fc400090f140f */
[----:B------:R-:W-:Y:S01]  /*26d0*/  IADD3 R11, P2, PT, R0, R11, RZ ;  /* 0x0000000b000b7210 */ /* 0x000fe20007f5e0ff */
[----:B------:R0:W2:Y:S01]  /*26e0*/  LDG.E.CONSTANT R15, desc[UR6][R18.64] ;  /* 0x00000006120f7981 */ /* 0x0000a2000c1e9900 */
[----:B------:R-:W-:-:S03]  /*26f0*/  LEA R8, P1, R9, UR10, 0x2 ;  /* 0x0000000a09087c11 */ /* 0x000fc6000f8210ff */
[----:B------:R-:W-:Y:S01]  /*2700*/  IMAD.X R20, RZ, RZ, RZ, P2 ;  /* 0x000000ffff147224 */ /* 0x000fe200010e06ff */
[----:B------:R-:W-:Y:S01]  /*2710*/  LEA.HI.X R9, R9, UR11, R10, 0x2, P1 ;  /* 0x0000000b09097c11 */ /* 0x000fe200088f140a */
[----:B------:R-:W3:Y:S01]  /*2720*/  LDG.E.CONSTANT R17, desc[UR6][R16.64] ;  /* 0x0000000610117981 */ /* 0x000ee2000c1e9900 */
[----:B------:R-:W-:-:S03]  /*2730*/  LEA R10, P1, R11, UR10, 0x2 ;  /* 0x0000000a0b0a7c11 */ /* 0x000fc6000f8210ff */
[----:B------:R-:W4:Y:S01]  /*2740*/  LDG.E.CONSTANT R8, desc[UR6][R8.64] ;  /* 0x0000000608087981 */ /* 0x000f22000c1e9900 */
[----:B------:R-:W-:-:S06]  /*2750*/  LEA.HI.X R11, R11, UR11, R20, 0x2, P1 ;  /* 0x0000000b0b0b7c11 */ /* 0x000fcc00088f1414 */
[----:B------:R-:W5:Y:S01]  /*2760*/  LDG.E.CONSTANT R11, desc[UR6][R10.64] ;  /* 0x000000060a0b7981 */ /* 0x000f62000c1e9900 */
[----:B------:R-:W1:Y:S01]  /*2770*/  S2UR UR5, SR_CgaCtaId ;  /* 0x00000000000579c3 */ /* 0x000e620000008800 */
[----:B------:R-:W-:Y:S02]  /*2780*/  UMOV UR4, 0x400 ;  /* 0x0000040000047882 */ /* 0x000fe40000000000 */
[----:B------:R-:W-:-:S04]  /*2790*/  UIADD3 UR4, UPT, UPT, UR4, 0x10, URZ ;  /* 0x0000001004047890 */ /* 0x000fc8000fffe0ff */
[----:B-1----:R-:W-:-:S06]  /*27a0*/  ULEA UR4, UR5, UR4, 0x18 ;  /* 0x0000000405047291 */ /* 0x002fcc000f8ec0ff */
[----:B------:R-:W-:-:S05]  /*27b0*/  LEA R23, R24, UR4, 0x2 ;  /* 0x0000000418177c11 */ /* 0x000fca000f8e10ff */
[----:B0-----:R-:W2:Y:S04]  /*27c0*/  LDS.64 R18, [R23] ;  /* 0x0000000017127984 */ /* 0x001ea80000000a00 */
[----:B------:R-:W4:Y:S01]  /*27d0*/  LDS.64 R20, [R23+0x8] ;  /* 0x0000080017147984 */ /* 0x000f220000000a00 */
[----:B------:R-:W-:Y:S01]  /*27e0*/  IADD3 R24, PT, PT, R24, 0x4, RZ ;  /* 0x0000000418187810 */ /* 0x000fe20007ffe0ff */
[----:B--2---:R-:W-:-:S04]  /*27f0*/  FFMA R18, R18, R15, R26 ;  /* 0x0000000f12127223 */ /* 0x004fc8000000001a */
[----:B---3--:R-:W-:-:S04]  /*2800*/  FFMA R17, R17, R19, R18 ;  /* 0x0000001311117223 */ /* 0x008fc80000000012 */
[----:B----4-:R-:W-:-:S04]  /*2810*/  FFMA R8, R20, R8, R17 ;  /* 0x0000000814087223 */ /* 0x010fc80000000011 */
[----:B-----5:R-:W-:-:S07]  /*2820*/  FFMA R26, R11, R21, R8 ;  /* 0x000000150b1a7223 */ /* 0x020fce0000000008 */
.L_x_147:
[----:B------:R-:W-:Y:S05]  /*2830*/  BSYNC.RECONVERGENT B2 ;  /* 0x0000000000027941 */ /* 0x000fea0003800200 */
.L_x_146:
[----:B------:R-:W-:Y:S05]  /*2840*/  @!P0 BRA `(.L_x_145) ;  /* 0x0000000000b08947 */ /* 0x000fea0003800000 */
[----:B------:R-:W-:Y:S01]  /*2850*/  ISETP.NE.AND P0, PT, R7, 0x1, PT ;  /* 0x000000010700780c */ /* 0x000fe20003f05270 */
[----:B------:R-:W-:Y:S01]  /*2860*/  BSSY.RECONVERGENT B2, `(.L_x_148) ;  /* 0x000001a000027945 */ /* 0x000fe20003800200 */
[----:B------:R-:W-:-:S11]  /*2870*/  LOP3.LUT P1, RZ, R14, 0x1, RZ, 0xc0, !PT ;  /* 0x000000010eff7812 */ /* 0x000fd6000782c0ff */
[----:B------:R-:W-:Y:S05]  /*2880*/  @!P0 BRA `(.L_x_149) ;  /* 0x00000000005c8947 */ /* 0x000fea0003800000 */
[----:B------:R-:W0:Y:S01]  /*2890*/  LDCU UR4, c[0x0][0x3b8] ;  /* 0x00007700ff0477ac */ /* 0x000e220008000800 */
[----:B------:R-:W1:Y:S01]  /*28a0*/  LDCU.64 UR10, c[0x0][0x398] ;  /* 0x00007300ff0a77ac */ /* 0x000e620008000a00 */
[----:B0-----:R-:W-:-:S04]  /*28b0*/  IMAD R9, R24, UR4, R13 ;  /* 0x0000000418097c24 */ /* 0x001fc8000f8e020d */
[----:B------:R-:W-:Y:S01]  /*28c0*/  VIADD R11, R9, UR4 ;  /* 0x00000004090b7c36 */ /* 0x000fe20008000000 */
[----:B------:R-:W-:-:S04]  /*28d0*/  IADD3 R10, P0, PT, R0, R9, RZ ;  /* 0x00000009000a7210 */ /* 0x000fc80007f1e0ff */
[----:B------:R-:W-:Y:S01]  /*28e0*/  IADD3 R11, P2, PT, R0, R11, RZ ;  /* 0x0000000b000b7210 */ /* 0x000fe20007f5e0ff */
[----:B------:R-:W-:Y:S01]  /*28f0*/  IMAD.X R9, RZ, RZ, RZ, P0 ;  /* 0x000000ffff097224 */ /* 0x000fe200000e06ff */
[----:B-1----:R-:W-:-:S03]  /*2900*/  LEA R8, P0, R10, UR10, 0x2 ;  /* 0x0000000a0a087c11 */ /* 0x002fc6000f8010ff */
[----:B------:R-:W-:Y:S01]  /*2910*/  IMAD.X R14, RZ, RZ, RZ, P2 ;  /* 0x000000ffff0e7224 */ /* 0x000fe200010e06ff */
[----:B------:R-:W-:Y:S02]  /*2920*/  LEA.HI.X R9, R10, UR11, R9, 0x2, P0 ;  /* 0x0000000b0a097c11 */ /* 0x000fe400080f1409 */
[----:B------:R-:W-:-:S04]  /*2930*/  LEA R10, P0, R11, UR10, 0x2 ;  /* 0x0000000a0b0a7c11 */ /* 0x000fc8000f8010ff */
[----:B------:R-:W-:Y:S01]  /*2940*/  LEA.HI.X R11, R11, UR11, R14, 0x2, P0 ;  /* 0x0000000b0b0b7c11 */ /* 0x000fe200080f140e */
[----:B------:R-:W2:Y:S05]  /*2950*/  LDG.E.CONSTANT R9, desc[UR6][R8.64] ;  /* 0x0000000608097981 */ /* 0x000eaa000c1e9900 */
[----:B------:R-:W3:Y:S01]  /*2960*/  LDG.E.CONSTANT R11, desc[UR6][R10.64] ;  /* 0x000000060a0b7981 */ /* 0x000ee2000c1e9900 */
[----:B------:R-:W0:Y:S01]  /*2970*/  S2UR UR5, SR_CgaCtaId ;  /* 0x00000000000579c3 */ /* 0x000e220000008800 */
[----:B------:R-:W-:Y:S02]  /*2980*/  UMOV UR4, 0x400 ;  /* 0x0000040000047882 */ /* 0x000fe40000000000 */
[----:B------:R-:W-:-:S04]  /*2990*/  UIADD3 UR4, UPT, UPT, UR4, 0x10, URZ ;  /* 0x0000001004047890 */ /* 0x000fc8000fffe0ff */
[----:B0-----:R-:W-:-:S06]  /*29a0*/  ULEA UR4, UR5, UR4, 0x18 ;  /* 0x0000000405047291 */ /* 0x001fcc000f8ec0ff */
[C---:B------:R-:W-:Y:S01]  /*29b0*/  LEA R14, R24.reuse, UR4, 0x2 ;  /* 0x00000004180e7c11 */ /* 0x040fe2000f8e10ff */
[----:B------:R-:W-:-:S05]  /*29c0*/  VIADD R24, R24, 0x2 ;  /* 0x0000000218187836 */ /* 0x000fca0000000000 */
[----:B------:R-:W2:Y:S02]  /*29d0*/  LDS.64 R14, [R14] ;  /* 0x000000000e0e7984 */ /* 0x000ea40000000a00 */
[----:B--2---:R-:W-:-:S04]  /*29e0*/  FFMA R26, R14, R9, R26 ;  /* 0x000000090e1a7223 */ /* 0x004fc8000000001a */
[----:B---3--:R-:W-:-:S07]  /*29f0*/  FFMA R26, R11, R15, R26 ;  /* 0x0000000f0b1a7223 */ /* 0x008fce000000001a */
.L_x_149:
[----:B------:R-:W-:Y:S05]  /*2a00*/  BSYNC.RECONVERGENT B2 ;  /* 0x0000000000027941 */ /* 0x000fea0003800200 */
.L_x_148:
[----:B------:R-:W-:Y:S05]  /*2a10*/  @!P1 BRA `(.L_x_145) ;  /* 0x00000000003c9947 */ /* 0x000fea0003800000 */
[----:B------:R-:W0:Y:S01]  /*2a20*/  LDCU UR4, c[0x0][0x3b8] ;  /* 0x00007700ff0477ac */ /* 0x000e220008000800 */
[----:B------:R-:W1:Y:S01]  /*2a30*/  LDCU.64 UR10, c[0x0][0x398] ;  /* 0x00007300ff0a77ac */ /* 0x000e620008000a00 */
[----:B0-----:R-:W-:-:S05]  /*2a40*/  IMAD R9, R24, UR4, R13 ;  /* 0x0000000418097c24 */ /* 0x001fca000f8e020d */
[----:B------:R-:W-:-:S05]  /*2a50*/  IADD3 R9, P0, PT, R0, R9, RZ ;  /* 0x0000000900097210 */ /* 0x000fca0007f1e0ff */
[----:B------:R-:W-:Y:S01]  /*2a60*/  IMAD.X R10, RZ, RZ, RZ, P0 ;  /* 0x000000ffff0a7224 */ /* 0x000fe200000e06ff */
[----:B-1----:R-:W-:-:S04]  /*2a70*/  LEA R8, P0, R9, UR10, 0x2 ;  /* 0x0000000a09087c11 */ /* 0x002fc8000f8010ff */
[----:B------:R-:W-:-:S05]  /*2a80*/  LEA.HI.X R9, R9, UR11, R10, 0x2, P0 ;  /* 0x0000000b09097c11 */ /* 0x000fca00080f140a */
[----:B------:R-:W2:Y:S01]  /*2a90*/  LDG.E.CONSTANT R8, desc[UR6][R8.64] ;  /* 0x0000000608087981 */ /* 0x000ea2000c1e9900 */
[----:B------:R-:W0:Y:S01]  /*2aa0*/  S2UR UR5, SR_CgaCtaId ;  /* 0x00000000000579c3 */ /* 0x000e220000008800 */
[----:B------:R-:W-:Y:S02]  /*2ab0*/  UMOV UR4, 0x400 ;  /* 0x0000040000047882 */ /* 0x000fe40000000000 */
[----:B------:R-:W-:-:S04]  /*2ac0*/  UIADD3 UR4, UPT, UPT, UR4, 0x10, URZ ;  /* 0x0000001004047890 */ /* 0x000fc8000fffe0ff */
[----:B0-----:R-:W-:-:S06]  /*2ad0*/  ULEA UR4, UR5, UR4, 0x18 ;  /* 0x0000000405047291 */ /* 0x001fcc000f8ec0ff */
[----:B------:R-:W-:-:S05]  /*2ae0*/  LEA R10, R24, UR4, 0x2 ;  /* 0x00000004180a7c11 */ /* 0x000fca000f8e10ff */
[----:B------:R-:W2:Y:S02]  /*2af0*/  LDS R11, [R10] ;  /* 0x000000000a0b7984 */ /* 0x000ea40000000800 */
[----:B--2---:R-:W-:-:S07]  /*2b00*/  FFMA R26, R11, R8, R26 ;  /* 0x000000080b1a7223 */ /* 0x004fce000000001a */
.L_x_145:
[----:B------:R-:W-:Y:S05]  /*2b10*/  BSYNC.RECONVERGENT B1 ;  /* 0x0000000000017941 */ /* 0x000fea0003800200 */
.L_x_144:
[----:B------:R-:W0:Y:S01]  /*2b20*/  LDCU UR4, c[0x0][0x360] ;  /* 0x00006c00ff0477ac */ /* 0x000e220008000800 */
[C---:B------:R-:W-:Y:S01]  /*2b30*/  IMAD R9, R13.reuse, 0x4, R4 ;  /* 0x000000040d097824 */ /* 0x040fe200078e0204 */
[----:B------:R-:W1:Y:S04]  /*2b40*/  LDCU UR5, c[0x0][0x3b8] ;  /* 0x00007700ff0577ac */ /* 0x000e680008000800 */
[----:B------:R2:W-:Y:S01]  /*2b50*/  STS [R9], R26 ;  /* 0x0000001a09007388 */ /* 0x0005e20000000800 */
[----:B0-----:R-:W-:Y:S01]  /*2b60*/  VIADD R13, R13, UR4 ;  /* 0x000000040d0d7c36 */ /* 0x001fe20008000000 */
[----:B-1----:R-:W-:-:S04]  /*2b70*/  MOV R15, UR5 ;  /* 0x00000005000f7c02 */ /* 0x002fc80008000f00 */
[----:B------:R-:W-:-:S13]  /*2b80*/  ISETP.GE.U32.AND P0, PT, R13, R15, PT ;  /* 0x0000000f0d00720c */ /* 0x000fda0003f06070 */
[----:B--2---:R-:W-:Y:S05]  /*2b90*/  @!P0 BRA `(.L_x_150) ;  /* 0xfffffff400108947 */ /* 0x004fea000383ffff */
.L_x_140:
[----:B------:R-:W-:Y:S05]  /*2ba0*/  BSYNC.RECONVERGENT B0 ;  /* 0x0000000000007941 */ /* 0x000fea0003800200 */
.L_x_139:
[----:B------:R-:W-:Y:S01]  /*2bb0*/  BAR.SYNC.DEFER_BLOCKING 0x0 ;  /* 0x0000000000007b1d */ /* 0x000fe20000010000 */
[----:B------:R-:W-:-:S13]  /*2bc0*/  ISETP.GE.U32.AND P0, PT, R22, R15, PT ;  /* 0x0000000f1600720c */ /* 0x000fda0003f06070 */
[----:B------:R-:W-:Y:S05]  /*2bd0*/  @P0 EXIT ;  /* 0x000000000000094d */ /* 0x000fea0003800000 */
[----:B------:R-:W1:Y:S01]  /*2be0*/  LDCU UR4, c[0x0][0x360] ;  /* 0x00006c00ff0477ac */ /* 0x000e620008000800 */
[----:B------:R-:W2:Y:S02]  /*2bf0*/  LDCU.64 UR8, c[0x0][0x380] ;  /* 0x00007000ff0877ac */ /* 0x000ea40008000a00 */
.L_x_151:
[C---:B------:R-:W-:Y:S01]  /*2c00*/  IMAD R0, R22.reuse, 0x4, R4 ;  /* 0x0000000416007824 */ /* 0x040fe200078e0204 */
[C---:B0--3--:R-:W-:Y:S01]  /*2c10*/  IADD3 R7, P0, PT, R22.reuse, R2, RZ ;  /* 0x0000000216077210 */ /* 0x049fe20007f1e0ff */
[----:B-1----:R-:W-:-:S03]  /*2c20*/  VIADD R22, R22, UR4 ;  /* 0x0000000416167c36 */ /* 0x002fc60008000000 */
[----:B------:R-:W0:Y:S01]  /*2c30*/  LDS R5, [R0] ;  /* 0x0000000000057984 */ /* 0x000e220000000800 */
[----:B------:R-:W-:Y:S01]  /*2c40*/  IMAD.X R8, RZ, RZ, R3, P0 ;  /* 0x000000ffff087224 */ /* 0x000fe200000e0603 */
[----:B--2---:R-:W-:-:S04]  /*2c50*/  LEA R6, P0, R7, UR8, 0x2 ;  /* 0x0000000807067c11 */ /* 0x004fc8000f8010ff */
[----:B------:R-:W-:Y:S02]  /*2c60*/  LEA.HI.X R7, R7, UR9, R8, 0x2, P0 ;  /* 0x0000000907077c11 */ /* 0x000fe400080f1408 */
[----:B------:R-:W-:-:S03]  /*2c70*/  ISETP.GE.U32.AND P0, PT, R22, R15, PT ;  /* 0x0000000f1600720c */ /* 0x000fc60003f06070 */
[----:B0-----:R3:W-:Y:S10]  /*2c80*/  STG.E desc[UR6][R6.64], R5 ;  /* 0x0000000506007986 */ /* 0x0017f4000c101906 */
[----:B------:R-:W-:Y:S05]  /*2c90*/  @!P0 BRA `(.L_x_151) ;  /* 0xfffffffc00d88947 */ /* 0x000fea000383ffff */
[----:B------:R-:W-:Y:S05]  /*2ca0*/  EXIT ;  /* 0x000000000000794d */ /* 0x000fea0003800000 */
        .weak           $__internal_2_$__cuda_sm20_rcp_rn_f32_slowpath
        .type           $__internal_2_$__cuda_sm20_rcp_rn_f32_slowpath,@function
        .size           $__internal_2_$__cuda_sm20_rcp_rn_f32_slowpath,(.L_x_158 - $__internal_2_$__cuda_sm20_rcp_rn_f32_slowpath)
$__internal_2_$__cuda_sm20_rcp_rn_f32_slowpath:
[----:B------:R-:W-:-:S05]  /*2cb0*/  IMAD.SHL.U32 R7, R4, 0x2, RZ ;  /* 0x0000000204077824 */ /* 0x000fca00078e00ff */
        /* <DEDUP_REMOVED lines=8> */
[----:B---3--:R-:W2:Y:S02]  /*2d40*/  MUFU.RCP R7, R8 ;  /* 0x0000000800077308 */ /* 0x008ea40000001000 */
[----:B--2---:R-:W-:-:S04]  /*2d50*/  FFMA R4, R8, R7, -1 ;  /* 0xbf80000008047423 */ /* 0x004fc80000000007 */
[----:B------:R-:W-:-:S04]  /*2d60*/  FADD.FTZ R4, -R4, -RZ ;  /* 0x800000ff04047221 */ /* 0x000fc80000010100 */
[----:B------:R-:W-:-:S04]  /*2d70*/  FFMA R4, R7, R4, R7 ;  /* 0x0000000407047223 */ /* 0x000fc80000000007 */
[----:B------:R-:W-:Y:S01]  /*2d80*/  FFMA R7, R4, 1.84467440737095516160e+19, RZ ;  /* 0x5f80000004077823 */ /* 0x000fe200000000ff */
[----:B------:R-:W-:Y:S06]  /*2d90*/  BRA `(.L_x_153) ;  /* 0x0000000000887947 */ /* 0x000fec0003800000 */
.L_x_152:
[----:B------:R-:W-:-:S05]  /*2da0*/  VIADD R8, R7, 0xffffff03 ;  /* 0xffffff0307087836 */ /* 0x000fca0000000000 */
[----:B------:R-:W-:-:S13]  /*2db0*/  ISETP.GT.U32.AND P0, PT, R8, 0x1, PT ;  /* 0x000000010800780c */ /* 0x000fda0003f04070 */
[----:B------:R-:W-:Y:S05]  /*2dc0*/  @P0 BRA `(.L_x_154) ;  /* 0x0000000000780947 */ /* 0x000fea0003800000 */
[----:B------:R-:W-:Y:S01]  /*2dd0*/  LOP3.LUT R9, R4, 0x7fffff, RZ, 0xc0, !PT ;  /* 0x007fffff04097812 */ /* 0x000fe200078ec0ff */
[----:B------:R-:W-:-:S03]  /*2de0*/  IMAD.MOV.U32 R13, RZ, RZ, 0x3 ;  /* 0x00000003ff0d7424 */ /* 0x000fc600078e00ff */
        /* <DEDUP_REMOVED lines=11> */
[----:B------:R-:W-:Y:S02]  /*2ea0*/  LOP3.LUT R9, R14, R11, RZ, 0xc0, !PT ;  /* 0x0000000b0e097212 */ /* 0x000fe400078ec0ff */
[----:B------:R-:W-:-:S02]  /*2eb0*/  IADD3 R10, PT, PT, -R10, RZ, RZ ;  /* 0x000000ff0a0a7210 */ /* 0x000fc40007ffe1ff */
[-C--:B------:R-:W-:Y:S02]  /*2ec0*/  SHF.R.U32.HI R9, RZ, R8.reuse, R9 ;  /* 0x00000008ff097219 */ /* 0x080fe40000011609 */
[----:B------:R-:W-:Y:S02]  /*2ed0*/  LOP3.LUT P1, RZ, R10, R8, R11, 0xf8, !PT ;  /* 0x000000080aff7212 */ /* 0x000fe4000782f80b */
[C---:B------:R-:W-:Y:S02]  /*2ee0*/  LOP3.LUT P0, RZ, R9.reuse, 0x1, RZ, 0xc0, !PT ;  /* 0x0000000109ff7812 */ /* 0x040fe4000780c0ff */
[----:B------:R-:W-:-:S04]  /*2ef0*/  LOP3.LUT P2, RZ, R9, 0x2, RZ, 0xc0, !PT ;  /* 0x0000000209ff7812 */ /* 0x000fc8000784c0ff */
[----:B------:R-:W-:Y:S02]  /*2f00*/  PLOP3.LUT P0, PT, P0, P1, P2, 0xe0, 0x0 ;  /* 0x000000000000781c */ /* 0x000fe40000703c20 */
[----:B------:R-:W-:Y:S02]  /*2f10*/  LOP3.LUT P1, RZ, R4, 0x7fffff, RZ, 0xc0, !PT ;  /* 0x007fffff04ff7812 */ /* 0x000fe4000782c0ff */
[----:B------:R-:W-:-:S05]  /*2f20*/  SEL R8, RZ, 0x1, !P0 ;  /* 0x00000001ff087807 */ /* 0x000fca0004000000 */
[----:B------:R-:W-:-:S05]  /*2f30*/  IMAD.MOV R8, RZ, RZ, -R8 ;  /* 0x000000ffff087224 */ /* 0x000fca00078e0a08 */
[----:B------:R-:W-:Y:S01]  /*2f40*/  ISETP.GE.AND P0, PT, R8, RZ, PT ;  /* 0x000000ff0800720c */ /* 0x000fe20003f06270 */
[----:B------:R-:W-:-:S05]  /*2f50*/  VIADD R8, R7, 0xffffff04 ;  /* 0xffffff0407087836 */ /* 0x000fca0000000000 */
[----:B------:R-:W-:-:S07]  /*2f60*/  SHF.R.U32.HI R7, RZ, R8, R11 ;  /* 0x00000008ff077219 */ /* 0x000fce000001160b */
[----:B------:R-:W-:-:S04]  /*2f70*/  @!P0 VIADD R7, R7, 0x1 ;  /* 0x0000000107078836 */ /* 0x000fc80000000000 */
[----:B------:R-:W-:-:S05]  /*2f80*/  @!P1 IMAD.SHL.U32 R7, R7, 0x2, RZ ;  /* 0x0000000207079824 */ /* 0x000fca00078e00ff */
[----:B------:R-:W-:Y:S01]  /*2f90*/  LOP3.LUT R7, R7, 0x80000000, R4, 0xf8, !PT ;  /* 0x8000000007077812 */ /* 0x000fe200078ef804 */
[----:B------:R-:W-:Y:S06]  /*2fa0*/  BRA `(.L_x_153) ;  /* 0x0000000000047947 */ /* 0x000fec0003800000 */
.L_x_154:
[----:B------:R0:W1:Y:S02]  /*2fb0*/  MUFU.RCP R7, R4 ;  /* 0x0000000400077308 */ /* 0x0000640000001000 */
.L_x_153:
[----:B0123--:R-:W-:Y:S02]  /*2fc0*/  IMAD.MOV.U32 R4, RZ, RZ, R7 ;  /* 0x000000ffff047224 */ /* 0x00ffe400078e0007 */
[----:B------:R-:W-:-:S04]  /*2fd0*/  IMAD.MOV.U32 R7, RZ, RZ, 0x0 ;  /* 0x00000000ff077424 */ /* 0x000fc800078e00ff */
[----:B------:R-:W-:Y:S05]  /*2fe0*/  RET.REL.NODEC R6 `(steel_attention_forward_kernel) ;  /* 0xffffffd006047950 */ /* 0x000fea0003c3ffff */
.L_x_155:
        /* <DEDUP_REMOVED lines=9> */
.L_x_158:


//--------------------- .nv.shared.steel_causal_attention_kernel --------------------------
	.section	.nv.shared.steel_causal_attention_kernel,"aw",@nobits
	.sectionflags	@""
	.align	16
.nv.shared.steel_causal_attention_kernel:
	.zero		1040


//--------------------- .nv.shared.reserved.0     --------------------------
	.section	.nv.shared.reserved.0,"aw",@nobits
	.weak		__nv_reservedSMEM_offset_0_alias
	.size		__nv_reservedSMEM_offset_0_alias, 0, 64
	.other		__nv_reservedSMEM_offset_0_alias,@"STO_CUDA_RESERVED_SHARED STV_DEFAULT"
__nv_reservedSMEM_offset_0_alias:
	.zero		0
	.zero		64


//--------------------- .nv.shared.steel_attention_forward_fp16_kernel --------------------------
	.section	.nv.shared.steel_attention_forward_fp16_kernel,"aw",@nobits
	.sectionflags	@""
	.align	16
.nv.shared.steel_attention_forward_fp16_kernel:
	.zero		1040


//--------------------- .nv.shared.steel_attention_forward_kernel --------------------------
	.section	.nv.shared.steel_attention_forward_kernel,"aw",@nobits
	.sectionflags	@""
	.align	16
.nv.shared.steel_attention_forward_kernel:
	.zero		1040


//--------------------- .nv.constant0.steel_causal_attention_kernel --------------------------
	.section	.nv.constant0.steel_causal_attention_kernel,"a",@progbits
	.sectionflags	@""
	.align	4
.nv.constant0.steel_causal_attention_kernel:
	.zero		948


//--------------------- .nv.constant0.steel_attention_forward_fp16_kernel --------------------------
	.section	.nv.constant0.steel_attention_forward_fp16_kernel,"a",@progbits
	.sectionflags	@""
	.align	4
.nv.constant0.steel_attention_forward_fp16_kernel:
	.zero		956


//--------------------- .nv.constant0.steel_attention_forward_kernel --------------------------
	.section	.nv.constant0.steel_attention_forward_kernel,"a",@progbits
	.sectionflags	@""
	.align	4
.nv.constant0.steel_attention_forward_kernel:
	.zero		956


//--------------------- SYMBOLS --------------------------

	.type		.nv.reservedSmem.offset0,@object
	.size		.nv.reservedSmem.offset0,0x4
	.type		.nv.reservedSmem.cap,@object
	.size		.nv.reservedSmem.cap,0x4
